//
// Generated by NVIDIA NVVM Compiler
//
// Compiler Build ID: CL-36424714
// Cuda compilation tools, release 13.0, V13.0.88
// Based on NVVM 20.0.0
//

.version 9.0
.target sm_100
.address_size 64

	// .globl	_Z24DenseLayerGEMM_i4_kernelI6__halfEvPKhS2_PT_iiiS2_S2_S2_S2_S2_S2_
.extern .shared .align 16 .b8 shmem[];

.visible .entry _Z24DenseLayerGEMM_i4_kernelI6__halfEvPKhS2_PT_iiiS2_S2_S2_S2_S2_S2_(
	.param .u64 .ptr .align 1 _Z24DenseLayerGEMM_i4_kernelI6__halfEvPKhS2_PT_iiiS2_S2_S2_S2_S2_S2__param_0,
	.param .u64 .ptr .align 1 _Z24DenseLayerGEMM_i4_kernelI6__halfEvPKhS2_PT_iiiS2_S2_S2_S2_S2_S2__param_1,
	.param .u64 .ptr .align 1 _Z24DenseLayerGEMM_i4_kernelI6__halfEvPKhS2_PT_iiiS2_S2_S2_S2_S2_S2__param_2,
	.param .u32 _Z24DenseLayerGEMM_i4_kernelI6__halfEvPKhS2_PT_iiiS2_S2_S2_S2_S2_S2__param_3,
	.param .u32 _Z24DenseLayerGEMM_i4_kernelI6__halfEvPKhS2_PT_iiiS2_S2_S2_S2_S2_S2__param_4,
	.param .u32 _Z24DenseLayerGEMM_i4_kernelI6__halfEvPKhS2_PT_iiiS2_S2_S2_S2_S2_S2__param_5,
	.param .u64 .ptr .align 1 _Z24DenseLayerGEMM_i4_kernelI6__halfEvPKhS2_PT_iiiS2_S2_S2_S2_S2_S2__param_6,
	.param .u64 .ptr .align 1 _Z24DenseLayerGEMM_i4_kernelI6__halfEvPKhS2_PT_iiiS2_S2_S2_S2_S2_S2__param_7,
	.param .u64 .ptr .align 1 _Z24DenseLayerGEMM_i4_kernelI6__halfEvPKhS2_PT_iiiS2_S2_S2_S2_S2_S2__param_8,
	.param .u64 .ptr .align 1 _Z24DenseLayerGEMM_i4_kernelI6__halfEvPKhS2_PT_iiiS2_S2_S2_S2_S2_S2__param_9,
	.param .u64 .ptr .align 1 _Z24DenseLayerGEMM_i4_kernelI6__halfEvPKhS2_PT_iiiS2_S2_S2_S2_S2_S2__param_10,
	.param .u64 .ptr .align 1 _Z24DenseLayerGEMM_i4_kernelI6__halfEvPKhS2_PT_iiiS2_S2_S2_S2_S2_S2__param_11
)
{
	.reg .pred 	%p<59>;
	.reg .b16 	%rs<137>;
	.reg .b32 	%r<2299>;
	.reg .b32 	%f<579>;
	.reg .b64 	%rd<279>;

	ld.param.u64 	%rd53, [_Z24DenseLayerGEMM_i4_kernelI6__halfEvPKhS2_PT_iiiS2_S2_S2_S2_S2_S2__param_0];
	ld.param.u64 	%rd54, [_Z24DenseLayerGEMM_i4_kernelI6__halfEvPKhS2_PT_iiiS2_S2_S2_S2_S2_S2__param_1];
	ld.param.u32 	%r250, [_Z24DenseLayerGEMM_i4_kernelI6__halfEvPKhS2_PT_iiiS2_S2_S2_S2_S2_S2__param_3];
	ld.param.u32 	%r244, [_Z24DenseLayerGEMM_i4_kernelI6__halfEvPKhS2_PT_iiiS2_S2_S2_S2_S2_S2__param_4];
	ld.param.u32 	%r245, [_Z24DenseLayerGEMM_i4_kernelI6__halfEvPKhS2_PT_iiiS2_S2_S2_S2_S2_S2__param_5];
	ld.param.u64 	%rd55, [_Z24DenseLayerGEMM_i4_kernelI6__halfEvPKhS2_PT_iiiS2_S2_S2_S2_S2_S2__param_6];
	ld.param.u64 	%rd56, [_Z24DenseLayerGEMM_i4_kernelI6__halfEvPKhS2_PT_iiiS2_S2_S2_S2_S2_S2__param_7];
	shr.s32 	%r251, %r250, 31;
	shr.u32 	%r252, %r251, 28;
	add.s32 	%r253, %r250, %r252;
	shr.s32 	%r1, %r253, 4;
	shl.b32 	%r254, %r1, 5;
	and.b32  	%r255, %r253, 65520;
	sub.s32 	%r256, %r250, %r255;
	cvt.u16.u32 	%rs1, %r256;
	cvt.s8.s32 	%rs2, %r256;
	shr.u16 	%rs3, %rs2, 12;
	and.b16  	%rs4, %rs3, 7;
	add.s16 	%rs5, %rs1, %rs4;
	cvt.s16.s8 	%rs6, %rs5;
	shr.u16 	%rs7, %rs6, 3;
	sub.s16 	%rs8, 1, %rs7;
	cvt.u32.u16 	%r257, %rs8;
	and.b32  	%r258, %r257, 255;
	shr.u32 	%r259, %r251, 29;
	add.s32 	%r260, %r250, %r259;
	and.b32  	%r261, %r260, 1073741816;
	sub.s32 	%r262, %r250, %r261;
	add.s32 	%r263, %r262, 1073741816;
	mul.lo.s32 	%r264, %r263, %r258;
	shl.b32 	%r2, %r264, 2;
	add.s32 	%r265, %r254, %r2;
	add.s32 	%r3, %r265, 32;
	mov.u32 	%r4, %ctaid.x;
	mov.u32 	%r5, %ctaid.y;
	mov.u32 	%r6, %tid.y;
	mov.u32 	%r7, %tid.z;
	shl.b32 	%r8, %r5, 7;
	mul.lo.s32 	%r2265, %r245, %r8;
	mov.u32 	%r266, %ntid.y;
	mad.lo.s32 	%r267, %r7, %r266, %r6;
	mov.u32 	%r10, %tid.x;
	shl.b32 	%r11, %r267, 4;
	shr.u32 	%r12, %r10, 2;
	add.s32 	%r13, %r11, %r12;
	and.b32  	%r14, %r10, 3;
	shr.u32 	%r15, %r10, 3;
	xor.b32  	%r268, %r15, %r10;
	add.s32 	%r269, %r13, %r8;
	setp.lt.u32 	%p4, %r269, %r250;
	shl.b32 	%r270, %r10, 5;
	and.b32  	%r2261, %r270, 96;
	shl.b32 	%r271, %r268, 4;
	and.b32  	%r272, %r271, 48;
	cvt.u64.u32 	%rd1, %r272;
	shl.b32 	%r273, %r10, 4;
	cvt.u64.u32 	%rd57, %r273;
	and.b64  	%rd58, %rd57, 48;
	add.s64 	%rd2, %rd53, %rd58;
	shl.b32 	%r18, %r4, 7;
	mul.lo.s32 	%r2264, %r245, %r18;
	add.s64 	%rd3, %rd54, %rd58;
	shl.b32 	%r20, %r5, 8;
	setp.lt.u32 	%p5, %r10, 10;
	add.s32 	%r274, %r8, %r10;
	add.s32 	%r275, %r274, %r11;
	setp.lt.u32 	%p6, %r275, %r250;
	setp.gt.u32 	%p7, %r10, 7;
	or.pred  	%p1, %p6, %p7;
	and.pred  	%p10, %p5, %p1;
	selp.u32 	%r21, 1, 0, %p10;
	and.b32  	%r276, %r10, 1;
	shl.b32 	%r277, %r267, 1;
	or.b32  	%r22, %r277, %r276;
	shl.b32 	%r278, %r22, 4;
	mov.u32 	%r279, shmem;
	add.s32 	%r280, %r279, %r278;
	add.s32 	%r2260, %r280, 66560;
	mul.wide.u32 	%rd59, %r22, 16;
	add.s64 	%rd4, %rd56, %rd59;
	shl.b32 	%r281, %r267, 3;
	add.s32 	%r24, %r281, %r10;
	shl.b32 	%r282, %r24, 4;
	add.s32 	%r283, %r279, %r282;
	add.s32 	%r25, %r283, 65536;
	mul.wide.u32 	%rd60, %r24, 16;
	add.s64 	%rd5, %rd55, %rd60;
	setp.lt.u32 	%p11, %r2261, %r245;
	and.pred  	%p13, %p4, %p11;
	cvt.u64.u32 	%rd61, %r279;
	add.s64 	%rd62, %rd61, %rd1;
	shr.s32 	%r284, %r2265, 1;
	selp.u32 	%r246, 1, 0, %p13;
	shl.b32 	%r285, %r13, 6;
	cvt.u64.u32 	%rd6, %r285;
	add.s64 	%rd45, %rd62, %rd6;
	mul.lo.s32 	%r286, %r13, %r245;
	shr.s32 	%r26, %r286, 1;
	add.s32 	%r287, %r26, %r284;
	cvt.s64.s32 	%rd63, %r287;
	add.s64 	%rd46, %rd2, %rd63;
	// begin inline asm
	{
.reg .pred p;
setp.ne.b32 p, %r246, 0;
@!p st.shared.v4.u32 [%rd45], {0, 0, 0, 0};
@p cp.async.cg.shared.global [%rd45], [%rd46], 16;
}

	// end inline asm
	add.s32 	%r27, %r13, 8;
	add.s32 	%r28, %r269, 8;
	setp.lt.u32 	%p14, %r28, %r250;
	and.pred  	%p15, %p13, %p14;
	selp.u32 	%r247, 1, 0, %p15;
	shl.b32 	%r288, %r27, 6;
	cvt.u64.u32 	%rd8, %r288;
	add.s64 	%rd47, %rd62, %rd8;
	shl.b32 	%r289, %r245, 3;
	add.s32 	%r290, %r286, %r289;
	shr.s32 	%r29, %r290, 1;
	add.s32 	%r291, %r29, %r284;
	cvt.s64.s32 	%rd64, %r291;
	add.s64 	%rd48, %rd2, %rd64;
	// begin inline asm
	{
.reg .pred p;
setp.ne.b32 p, %r247, 0;
@!p st.shared.v4.u32 [%rd47], {0, 0, 0, 0};
@p cp.async.cg.shared.global [%rd47], [%rd48], 16;
}

	// end inline asm
	add.s32 	%r292, %r279, 8192;
	cvt.u64.u32 	%rd65, %r292;
	add.s64 	%rd66, %rd65, %rd1;
	selp.u32 	%r249, 1, 0, %p11;
	shr.s32 	%r293, %r2264, 1;
	add.s64 	%rd49, %rd66, %rd6;
	add.s32 	%r294, %r26, %r293;
	cvt.s64.s32 	%rd67, %r294;
	add.s64 	%rd50, %rd3, %rd67;
	// begin inline asm
	{
.reg .pred p;
setp.ne.b32 p, %r249, 0;
@!p st.shared.v4.u32 [%rd49], {0, 0, 0, 0};
@p cp.async.cg.shared.global [%rd49], [%rd50], 16;
}

	// end inline asm
	add.s64 	%rd51, %rd66, %rd8;
	add.s32 	%r295, %r29, %r293;
	cvt.s64.s32 	%rd68, %r295;
	add.s64 	%rd52, %rd3, %rd68;
	// begin inline asm
	{
.reg .pred p;
setp.ne.b32 p, %r249, 0;
@!p st.shared.v4.u32 [%rd51], {0, 0, 0, 0};
@p cp.async.cg.shared.global [%rd51], [%rd52], 16;
}

	// end inline asm
	@%p7 bra 	$L__BB0_2;
	shl.b32 	%r297, %r5, 10;
	cvt.u64.u32 	%rd70, %r297;
	add.s64 	%rd274, %rd5, %rd70;
	mov.u32 	%r2258, %r25;
	bra.uni 	$L__BB0_3;
$L__BB0_2:
	shl.b32 	%r296, %r4, 6;
	mul.wide.u32 	%rd69, %r296, 4;
	add.s64 	%rd274, %rd4, %rd69;
	mov.u32 	%r2258, %r2260;
$L__BB0_3:
	setp.lt.u32 	%p16, %r28, %r250;
	setp.lt.u32 	%p17, %r10, 8;
	setp.lt.u32 	%p18, %r269, %r250;
	cvt.u64.u32 	%rd71, %r2258;
	// begin inline asm
	{
.reg .pred p;
setp.ne.b32 p, %r21, 0;
@p cp.async.cg.shared.global [%rd71], [%rd274], 16;
}

	// end inline asm
	// begin inline asm
	cp.async.commit_group;

	// end inline asm
	or.b32  	%r303, %r2261, 128;
	setp.lt.u32 	%p19, %r303, %r245;
	and.pred  	%p21, %p18, %p19;
	add.s32 	%r305, %r279, 16384;
	cvt.u64.u32 	%rd81, %r305;
	add.s64 	%rd82, %rd81, %rd1;
	add.s32 	%r306, %r2265, 128;
	shr.s32 	%r307, %r306, 1;
	selp.u32 	%r299, 1, 0, %p21;
	add.s64 	%rd73, %rd82, %rd6;
	add.s32 	%r308, %r26, %r307;
	cvt.s64.s32 	%rd83, %r308;
	add.s64 	%rd74, %rd2, %rd83;
	// begin inline asm
	{
.reg .pred p;
setp.ne.b32 p, %r299, 0;
@!p st.shared.v4.u32 [%rd73], {0, 0, 0, 0};
@p cp.async.cg.shared.global [%rd73], [%rd74], 16;
}

	// end inline asm
	and.pred  	%p22, %p21, %p16;
	selp.u32 	%r300, 1, 0, %p22;
	add.s64 	%rd75, %rd82, %rd8;
	add.s32 	%r309, %r29, %r307;
	cvt.s64.s32 	%rd84, %r309;
	add.s64 	%rd76, %rd2, %rd84;
	// begin inline asm
	{
.reg .pred p;
setp.ne.b32 p, %r300, 0;
@!p st.shared.v4.u32 [%rd75], {0, 0, 0, 0};
@p cp.async.cg.shared.global [%rd75], [%rd76], 16;
}

	// end inline asm
	add.s32 	%r310, %r279, 24576;
	cvt.u64.u32 	%rd85, %r310;
	add.s64 	%rd86, %rd85, %rd1;
	selp.u32 	%r302, 1, 0, %p19;
	add.s32 	%r311, %r2264, 128;
	shr.s32 	%r312, %r311, 1;
	add.s64 	%rd77, %rd86, %rd6;
	add.s32 	%r313, %r26, %r312;
	cvt.s64.s32 	%rd87, %r313;
	add.s64 	%rd78, %rd3, %rd87;
	// begin inline asm
	{
.reg .pred p;
setp.ne.b32 p, %r302, 0;
@!p st.shared.v4.u32 [%rd77], {0, 0, 0, 0};
@p cp.async.cg.shared.global [%rd77], [%rd78], 16;
}

	// end inline asm
	add.s64 	%rd79, %rd86, %rd8;
	add.s32 	%r314, %r29, %r312;
	cvt.s64.s32 	%rd88, %r314;
	add.s64 	%rd80, %rd3, %rd88;
	// begin inline asm
	{
.reg .pred p;
setp.ne.b32 p, %r302, 0;
@!p st.shared.v4.u32 [%rd79], {0, 0, 0, 0};
@p cp.async.cg.shared.global [%rd79], [%rd80], 16;
}

	// end inline asm
	add.s32 	%r31, %r3, %r20;
	add.s32 	%r32, %r244, %r18;
	@%p17 bra 	$L__BB0_5;
	shr.u32 	%r315, %r32, 31;
	add.s32 	%r316, %r32, %r315;
	shr.s32 	%r317, %r316, 1;
	mul.wide.s32 	%rd89, %r317, 4;
	add.s64 	%rd275, %rd4, %rd89;
	mov.u32 	%r2259, %r2260;
	bra.uni 	$L__BB0_6;
$L__BB0_5:
	mul.wide.s32 	%rd90, %r31, 4;
	add.s64 	%rd275, %rd5, %rd90;
	mov.u32 	%r2259, %r25;
$L__BB0_6:
	setp.lt.u32 	%p23, %r28, %r250;
	setp.lt.u32 	%p24, %r10, 8;
	setp.lt.u32 	%p25, %r269, %r250;
	add.s32 	%r323, %r2259, 1280;
	cvt.u64.u32 	%rd91, %r323;
	// begin inline asm
	{
.reg .pred p;
setp.ne.b32 p, %r21, 0;
@p cp.async.cg.shared.global [%rd91], [%rd275], 16;
}

	// end inline asm
	// begin inline asm
	cp.async.commit_group;

	// end inline asm
	or.b32  	%r324, %r2261, 256;
	setp.lt.u32 	%p26, %r324, %r245;
	and.pred  	%p28, %p25, %p26;
	add.s32 	%r326, %r279, 32768;
	cvt.u64.u32 	%rd101, %r326;
	add.s64 	%rd102, %rd101, %rd1;
	add.s32 	%r327, %r2265, 256;
	shr.s32 	%r328, %r327, 1;
	selp.u32 	%r319, 1, 0, %p28;
	add.s64 	%rd93, %rd102, %rd6;
	add.s32 	%r329, %r26, %r328;
	cvt.s64.s32 	%rd103, %r329;
	add.s64 	%rd94, %rd2, %rd103;
	// begin inline asm
	{
.reg .pred p;
setp.ne.b32 p, %r319, 0;
@!p st.shared.v4.u32 [%rd93], {0, 0, 0, 0};
@p cp.async.cg.shared.global [%rd93], [%rd94], 16;
}

	// end inline asm
	and.pred  	%p29, %p28, %p23;
	selp.u32 	%r320, 1, 0, %p29;
	add.s64 	%rd95, %rd102, %rd8;
	add.s32 	%r330, %r29, %r328;
	cvt.s64.s32 	%rd104, %r330;
	add.s64 	%rd96, %rd2, %rd104;
	// begin inline asm
	{
.reg .pred p;
setp.ne.b32 p, %r320, 0;
@!p st.shared.v4.u32 [%rd95], {0, 0, 0, 0};
@p cp.async.cg.shared.global [%rd95], [%rd96], 16;
}

	// end inline asm
	add.s32 	%r331, %r279, 40960;
	cvt.u64.u32 	%rd105, %r331;
	add.s64 	%rd106, %rd105, %rd1;
	selp.u32 	%r322, 1, 0, %p26;
	add.s32 	%r332, %r2264, 256;
	shr.s32 	%r333, %r332, 1;
	add.s64 	%rd97, %rd106, %rd6;
	add.s32 	%r334, %r26, %r333;
	cvt.s64.s32 	%rd107, %r334;
	add.s64 	%rd98, %rd3, %rd107;
	// begin inline asm
	{
.reg .pred p;
setp.ne.b32 p, %r322, 0;
@!p st.shared.v4.u32 [%rd97], {0, 0, 0, 0};
@p cp.async.cg.shared.global [%rd97], [%rd98], 16;
}

	// end inline asm
	add.s64 	%rd99, %rd106, %rd8;
	add.s32 	%r335, %r29, %r333;
	cvt.s64.s32 	%rd108, %r335;
	add.s64 	%rd100, %rd3, %rd108;
	// begin inline asm
	{
.reg .pred p;
setp.ne.b32 p, %r322, 0;
@!p st.shared.v4.u32 [%rd99], {0, 0, 0, 0};
@p cp.async.cg.shared.global [%rd99], [%rd100], 16;
}

	// end inline asm
	@%p24 bra 	$L__BB0_8;
	add.s32 	%r336, %r32, %r244;
	shr.s32 	%r337, %r336, 1;
	mul.wide.s32 	%rd109, %r337, 4;
	add.s64 	%rd276, %rd4, %rd109;
	bra.uni 	$L__BB0_9;
$L__BB0_8:
	add.s32 	%r338, %r31, %r3;
	mul.wide.s32 	%rd110, %r338, 4;
	add.s64 	%rd276, %rd5, %rd110;
	mov.u32 	%r2260, %r25;
$L__BB0_9:
	add.s32 	%r364, %r2260, 2560;
	cvt.u64.u32 	%rd111, %r364;
	// begin inline asm
	{
.reg .pred p;
setp.ne.b32 p, %r21, 0;
@p cp.async.cg.shared.global [%rd111], [%rd276], 16;
}

	// end inline asm
	// begin inline asm
	cp.async.commit_group;

	// end inline asm
	// begin inline asm
	cp.async.wait_group 2;

	// end inline asm
	bar.sync 	0;
	shl.b32 	%r365, %r7, 12;
	shr.u32 	%r35, %r10, 4;
	shr.u32 	%r366, %r10, 1;
	and.b32  	%r36, %r366, 3;
	xor.b32  	%r367, %r36, %r35;
	shl.b32 	%r368, %r367, 4;
	add.s32 	%r370, %r279, %r368;
	shl.b32 	%r371, %r10, 6;
	and.b32  	%r372, %r371, 960;
	or.b32  	%r37, %r365, %r372;
	add.s32 	%r38, %r370, %r37;
	cvt.u64.u32 	%rd113, %r38;
	// begin inline asm
	ldmatrix.sync.aligned.x4.m8n8.shared.b16 {%r2279, %r2280, %r2281, %r2282}, [%rd113];

	// end inline asm
	add.s32 	%r373, %r38, 1024;
	cvt.u64.u32 	%rd114, %r373;
	// begin inline asm
	ldmatrix.sync.aligned.x4.m8n8.shared.b16 {%r2275, %r2276, %r2277, %r2278}, [%rd114];

	// end inline asm
	add.s32 	%r374, %r38, 2048;
	cvt.u64.u32 	%rd115, %r374;
	// begin inline asm
	ldmatrix.sync.aligned.x4.m8n8.shared.b16 {%r2271, %r2272, %r2273, %r2274}, [%rd115];

	// end inline asm
	add.s32 	%r375, %r38, 3072;
	cvt.u64.u32 	%rd116, %r375;
	// begin inline asm
	ldmatrix.sync.aligned.x4.m8n8.shared.b16 {%r2267, %r2268, %r2269, %r2270}, [%rd116];

	// end inline asm
	shl.b32 	%r376, %r6, 11;
	or.b32  	%r377, %r376, %r372;
	add.s32 	%r55, %r377, 8192;
	add.s32 	%r56, %r370, %r55;
	cvt.u64.u32 	%rd117, %r56;
	// begin inline asm
	ldmatrix.sync.aligned.x4.m8n8.shared.b16 {%r2287, %r2288, %r2289, %r2290}, [%rd117];

	// end inline asm
	add.s32 	%r378, %r56, 1024;
	cvt.u64.u32 	%rd118, %r378;
	// begin inline asm
	ldmatrix.sync.aligned.x4.m8n8.shared.b16 {%r2283, %r2284, %r2285, %r2286}, [%rd118];

	// end inline asm
	setp.lt.s32 	%p30, %r245, 1;
	mov.f32 	%f515, 0f00000000;
	mov.f32 	%f516, %f515;
	mov.f32 	%f517, %f515;
	mov.f32 	%f518, %f515;
	mov.f32 	%f519, %f515;
	mov.f32 	%f520, %f515;
	mov.f32 	%f521, %f515;
	mov.f32 	%f522, %f515;
	mov.f32 	%f523, %f515;
	mov.f32 	%f524, %f515;
	mov.f32 	%f525, %f515;
	mov.f32 	%f526, %f515;
	mov.f32 	%f527, %f515;
	mov.f32 	%f528, %f515;
	mov.f32 	%f529, %f515;
	mov.f32 	%f530, %f515;
	mov.f32 	%f531, %f515;
	mov.f32 	%f532, %f515;
	mov.f32 	%f533, %f515;
	mov.f32 	%f534, %f515;
	mov.f32 	%f535, %f515;
	mov.f32 	%f536, %f515;
	mov.f32 	%f537, %f515;
	mov.f32 	%f538, %f515;
	mov.f32 	%f539, %f515;
	mov.f32 	%f540, %f515;
	mov.f32 	%f541, %f515;
	mov.f32 	%f542, %f515;
	mov.f32 	%f543, %f515;
	mov.f32 	%f544, %f515;
	mov.f32 	%f545, %f515;
	mov.f32 	%f546, %f515;
	mov.f32 	%f547, %f515;
	mov.f32 	%f548, %f515;
	mov.f32 	%f549, %f515;
	mov.f32 	%f550, %f515;
	mov.f32 	%f551, %f515;
	mov.f32 	%f552, %f515;
	mov.f32 	%f553, %f515;
	mov.f32 	%f554, %f515;
	mov.f32 	%f555, %f515;
	mov.f32 	%f556, %f515;
	mov.f32 	%f557, %f515;
	mov.f32 	%f558, %f515;
	mov.f32 	%f559, %f515;
	mov.f32 	%f560, %f515;
	mov.f32 	%f561, %f515;
	mov.f32 	%f562, %f515;
	mov.f32 	%f563, %f515;
	mov.f32 	%f564, %f515;
	mov.f32 	%f565, %f515;
	mov.f32 	%f566, %f515;
	mov.f32 	%f567, %f515;
	mov.f32 	%f568, %f515;
	mov.f32 	%f569, %f515;
	mov.f32 	%f570, %f515;
	mov.f32 	%f571, %f515;
	mov.f32 	%f572, %f515;
	mov.f32 	%f573, %f515;
	mov.f32 	%f574, %f515;
	mov.f32 	%f575, %f515;
	mov.f32 	%f576, %f515;
	mov.f32 	%f577, %f515;
	mov.f32 	%f578, %f515;
	@%p30 bra 	$L__BB0_17;
	mad.lo.s32 	%r2263, %r244, 3, %r18;
	mad.lo.s32 	%r380, %r2, 3, %r20;
	mad.lo.s32 	%r2262, %r1, 96, %r380;
	mov.b64 	%rd277, 3;
	mov.f32 	%f515, 0f00000000;
	mov.b32 	%r2266, 384;
$L__BB0_11:
	setp.ge.u32 	%p32, %r269, %r250;
	cvt.u32.u64 	%r637, %rd277;
	shl.b32 	%r97, %r637, 14;
	add.s32 	%r638, %r97, 16384;
	and.b32  	%r639, %r638, 49152;
	add.s32 	%r640, %r37, %r639;
	add.s32 	%r641, %r35, 2;
	xor.b32  	%r642, %r641, %r36;
	shl.b32 	%r643, %r642, 4;
	mov.u32 	%r644, shmem;
	add.s32 	%r645, %r644, %r643;
	add.s32 	%r646, %r645, %r640;
	cvt.u64.u32 	%rd120, %r646;
	// begin inline asm
	ldmatrix.sync.aligned.x4.m8n8.shared.b16 {%r381, %r382, %r383, %r384}, [%rd120];

	// end inline asm
	add.s32 	%r647, %r646, 1024;
	cvt.u64.u32 	%rd121, %r647;
	// begin inline asm
	ldmatrix.sync.aligned.x4.m8n8.shared.b16 {%r385, %r386, %r387, %r388}, [%rd121];

	// end inline asm
	add.s32 	%r648, %r646, 2048;
	cvt.u64.u32 	%rd122, %r648;
	// begin inline asm
	ldmatrix.sync.aligned.x4.m8n8.shared.b16 {%r389, %r390, %r391, %r392}, [%rd122];

	// end inline asm
	add.s32 	%r649, %r646, 3072;
	cvt.u64.u32 	%rd123, %r649;
	// begin inline asm
	ldmatrix.sync.aligned.x4.m8n8.shared.b16 {%r393, %r394, %r395, %r396}, [%rd123];

	// end inline asm
	add.s32 	%r650, %r55, %r639;
	add.s32 	%r651, %r645, %r650;
	cvt.u64.u32 	%rd124, %r651;
	// begin inline asm
	ldmatrix.sync.aligned.x4.m8n8.shared.b16 {%r397, %r398, %r399, %r400}, [%rd124];

	// end inline asm
	add.s32 	%r652, %r651, 1024;
	cvt.u64.u32 	%rd125, %r652;
	// begin inline asm
	ldmatrix.sync.aligned.x4.m8n8.shared.b16 {%r401, %r402, %r403, %r404}, [%rd125];

	// end inline asm
	add.s64 	%rd128, %rd277, 1;
	and.b64  	%rd34, %rd128, 3;
	cvt.u32.u64 	%r653, %rd34;
	mul.lo.s32 	%r654, %r653, 1280;
	shl.b32 	%r655, %r7, 9;
	add.s32 	%r656, %r655, %r654;
	shl.b32 	%r657, %r10, 4;
	add.s32 	%r658, %r644, %r657;
	add.s32 	%r659, %r658, %r656;
	add.s32 	%r660, %r659, 65536;
	cvt.u64.u32 	%rd126, %r660;
	// begin inline asm
	ldmatrix.sync.aligned.x4.m8n8.shared.b16 {%r405, %r406, %r407, %r408}, [%rd126];

	// end inline asm
	shl.b32 	%r661, %r6, 6;
	add.s32 	%r662, %r661, %r654;
	shl.b32 	%r663, %r15, 4;
	add.s32 	%r664, %r644, %r663;
	add.s32 	%r665, %r664, %r662;
	add.s32 	%r666, %r665, 66560;
	cvt.u64.u32 	%rd127, %r666;
	// begin inline asm
	ldmatrix.sync.aligned.x4.m8n8.shared.b16 {%r409, %r410, %r411, %r412}, [%rd127];

	// end inline asm
	mov.b32 	%r636, 0;
	// begin inline asm
	mma.sync.aligned.m16n8k64.row.col.s32.s4.s4.s32 {%r413,  %r414,  %r415,  %r416},{%r2279,  %r2280,  %r2281,  %r2282},{%r2287,  %r2289},{%r636,  %r636,  %r636,  %r636};

	// end inline asm
	// begin inline asm
	mma.sync.aligned.m16n8k64.row.col.s32.s4.s4.s32 {%r427,  %r428,  %r429,  %r430},{%r2279,  %r2280,  %r2281,  %r2282},{%r2288,  %r2290},{%r636,  %r636,  %r636,  %r636};

	// end inline asm
	// begin inline asm
	mma.sync.aligned.m16n8k64.row.col.s32.s4.s4.s32 {%r441,  %r442,  %r443,  %r444},{%r2279,  %r2280,  %r2281,  %r2282},{%r2283,  %r2285},{%r636,  %r636,  %r636,  %r636};

	// end inline asm
	// begin inline asm
	mma.sync.aligned.m16n8k64.row.col.s32.s4.s4.s32 {%r455,  %r456,  %r457,  %r458},{%r2279,  %r2280,  %r2281,  %r2282},{%r2284,  %r2286},{%r636,  %r636,  %r636,  %r636};

	// end inline asm
	// begin inline asm
	mma.sync.aligned.m16n8k64.row.col.s32.s4.s4.s32 {%r469,  %r470,  %r471,  %r472},{%r2275,  %r2276,  %r2277,  %r2278},{%r2287,  %r2289},{%r636,  %r636,  %r636,  %r636};

	// end inline asm
	// begin inline asm
	mma.sync.aligned.m16n8k64.row.col.s32.s4.s4.s32 {%r483,  %r484,  %r485,  %r486},{%r2275,  %r2276,  %r2277,  %r2278},{%r2288,  %r2290},{%r636,  %r636,  %r636,  %r636};

	// end inline asm
	// begin inline asm
	mma.sync.aligned.m16n8k64.row.col.s32.s4.s4.s32 {%r497,  %r498,  %r499,  %r500},{%r2275,  %r2276,  %r2277,  %r2278},{%r2283,  %r2285},{%r636,  %r636,  %r636,  %r636};

	// end inline asm
	// begin inline asm
	mma.sync.aligned.m16n8k64.row.col.s32.s4.s4.s32 {%r511,  %r512,  %r513,  %r514},{%r2275,  %r2276,  %r2277,  %r2278},{%r2284,  %r2286},{%r636,  %r636,  %r636,  %r636};

	// end inline asm
	// begin inline asm
	mma.sync.aligned.m16n8k64.row.col.s32.s4.s4.s32 {%r525,  %r526,  %r527,  %r528},{%r2271,  %r2272,  %r2273,  %r2274},{%r2287,  %r2289},{%r636,  %r636,  %r636,  %r636};

	// end inline asm
	// begin inline asm
	mma.sync.aligned.m16n8k64.row.col.s32.s4.s4.s32 {%r539,  %r540,  %r541,  %r542},{%r2271,  %r2272,  %r2273,  %r2274},{%r2288,  %r2290},{%r636,  %r636,  %r636,  %r636};

	// end inline asm
	// begin inline asm
	mma.sync.aligned.m16n8k64.row.col.s32.s4.s4.s32 {%r553,  %r554,  %r555,  %r556},{%r2271,  %r2272,  %r2273,  %r2274},{%r2283,  %r2285},{%r636,  %r636,  %r636,  %r636};

	// end inline asm
	// begin inline asm
	mma.sync.aligned.m16n8k64.row.col.s32.s4.s4.s32 {%r567,  %r568,  %r569,  %r570},{%r2271,  %r2272,  %r2273,  %r2274},{%r2284,  %r2286},{%r636,  %r636,  %r636,  %r636};

	// end inline asm
	// begin inline asm
	mma.sync.aligned.m16n8k64.row.col.s32.s4.s4.s32 {%r581,  %r582,  %r583,  %r584},{%r2267,  %r2268,  %r2269,  %r2270},{%r2287,  %r2289},{%r636,  %r636,  %r636,  %r636};

	// end inline asm
	// begin inline asm
	mma.sync.aligned.m16n8k64.row.col.s32.s4.s4.s32 {%r595,  %r596,  %r597,  %r598},{%r2267,  %r2268,  %r2269,  %r2270},{%r2288,  %r2290},{%r636,  %r636,  %r636,  %r636};

	// end inline asm
	// begin inline asm
	mma.sync.aligned.m16n8k64.row.col.s32.s4.s4.s32 {%r609,  %r610,  %r611,  %r612},{%r2267,  %r2268,  %r2269,  %r2270},{%r2283,  %r2285},{%r636,  %r636,  %r636,  %r636};

	// end inline asm
	// begin inline asm
	mma.sync.aligned.m16n8k64.row.col.s32.s4.s4.s32 {%r623,  %r624,  %r625,  %r626},{%r2267,  %r2268,  %r2269,  %r2270},{%r2284,  %r2286},{%r636,  %r636,  %r636,  %r636};

	// end inline asm
	setp.ge.s32 	%p33, %r2266, %r245;
	mov.pred 	%p58, 0;
	or.pred  	%p34, %p33, %p32;
	@%p34 bra 	$L__BB0_13;
	add.s32 	%r667, %r2261, 384;
	setp.lt.u32 	%p58, %r667, %r245;
$L__BB0_13:
	add.s32 	%r672, %r2265, 384;
	shr.s32 	%r673, %r672, 1;
	setp.lt.s32 	%p35, %r2266, %r245;
	setp.lt.u32 	%p36, %r28, %r250;
	setp.gt.u32 	%p37, %r10, 7;
	mov.u32 	%r674, shmem;
	add.s32 	%r675, %r674, %r97;
	cvt.u64.u32 	%rd137, %r675;
	add.s64 	%rd138, %rd137, %rd1;
	selp.u32 	%r668, 1, 0, %p58;
	add.s64 	%rd129, %rd138, %rd6;
	mul.lo.s32 	%r676, %r13, %r245;
	shr.u32 	%r677, %r676, 1;
	add.s32 	%r678, %r677, %r673;
	cvt.s64.s32 	%rd139, %r678;
	add.s64 	%rd130, %rd2, %rd139;
	// begin inline asm
	{
.reg .pred p;
setp.ne.b32 p, %r668, 0;
@!p st.shared.v4.u32 [%rd129], {0, 0, 0, 0};
@p cp.async.cg.shared.global [%rd129], [%rd130], 16;
}

	// end inline asm
	and.pred  	%p38, %p58, %p36;
	selp.u32 	%r669, 1, 0, %p38;
	add.s64 	%rd131, %rd138, %rd8;
	shl.b32 	%r679, %r245, 3;
	add.s32 	%r680, %r676, %r679;
	shr.u32 	%r681, %r680, 1;
	add.s32 	%r682, %r681, %r673;
	cvt.s64.s32 	%rd140, %r682;
	add.s64 	%rd132, %rd2, %rd140;
	// begin inline asm
	{
.reg .pred p;
setp.ne.b32 p, %r669, 0;
@!p st.shared.v4.u32 [%rd131], {0, 0, 0, 0};
@p cp.async.cg.shared.global [%rd131], [%rd132], 16;
}

	// end inline asm
	add.s32 	%r683, %r2264, 384;
	add.s32 	%r684, %r2261, 384;
	setp.lt.u32 	%p39, %r684, %r245;
	and.pred  	%p40, %p35, %p39;
	add.s32 	%r685, %r675, 8192;
	cvt.u64.u32 	%rd141, %r685;
	add.s64 	%rd142, %rd141, %rd1;
	selp.u32 	%r671, 1, 0, %p40;
	shr.s32 	%r686, %r683, 1;
	add.s64 	%rd133, %rd142, %rd6;
	add.s32 	%r687, %r677, %r686;
	cvt.s64.s32 	%rd143, %r687;
	add.s64 	%rd134, %rd3, %rd143;
	// begin inline asm
	{
.reg .pred p;
setp.ne.b32 p, %r671, 0;
@!p st.shared.v4.u32 [%rd133], {0, 0, 0, 0};
@p cp.async.cg.shared.global [%rd133], [%rd134], 16;
}

	// end inline asm
	add.s64 	%rd135, %rd142, %rd8;
	add.s32 	%r688, %r681, %r686;
	cvt.s64.s32 	%rd144, %r688;
	add.s64 	%rd136, %rd3, %rd144;
	// begin inline asm
	{
.reg .pred p;
setp.ne.b32 p, %r671, 0;
@!p st.shared.v4.u32 [%rd135], {0, 0, 0, 0};
@p cp.async.cg.shared.global [%rd135], [%rd136], 16;
}

	// end inline asm
	@%p37 bra 	$L__BB0_15;
	add.s32 	%r697, %r2262, 96;
	mul.wide.s32 	%rd146, %r697, 4;
	cvt.u32.u64 	%r698, %rd277;
	shl.b32 	%r699, %r24, 4;
	mov.u32 	%r700, shmem;
	add.s32 	%r701, %r700, %r699;
	mad.lo.s32 	%r702, %r698, 1280, %r701;
	add.s32 	%r2291, %r702, 65536;
	add.s64 	%rd278, %rd5, %rd146;
	bra.uni 	$L__BB0_16;
$L__BB0_15:
	shr.u32 	%r689, %r2263, 31;
	add.s32 	%r690, %r2263, %r689;
	shr.s32 	%r691, %r690, 1;
	mul.wide.s32 	%rd145, %r691, 4;
	cvt.u32.u64 	%r692, %rd277;
	shl.b32 	%r693, %r22, 4;
	mov.u32 	%r694, shmem;
	add.s32 	%r695, %r694, %r693;
	mad.lo.s32 	%r696, %r692, 1280, %r695;
	add.s32 	%r2291, %r696, 66560;
	add.s64 	%rd278, %rd4, %rd145;
$L__BB0_16:
	cvt.u64.u32 	%rd147, %r2291;
	setp.lt.u32 	%p42, %r10, 10;
	and.pred  	%p43, %p35, %p42;
	and.pred  	%p44, %p43, %p1;
	selp.u32 	%r703, 1, 0, %p44;
	// begin inline asm
	{
.reg .pred p;
setp.ne.b32 p, %r703, 0;
@p cp.async.cg.shared.global [%rd147], [%rd278], 16;
}

	// end inline asm
	// begin inline asm
	cp.async.commit_group;

	// end inline asm
	// begin inline asm
	mma.sync.aligned.m16n8k64.row.col.s32.s4.s4.s32 {%r704,  %r705,  %r706,  %r707},{%r381,  %r382,  %r383,  %r384},{%r397,  %r399},{%r413,  %r414,  %r415,  %r416};

	// end inline asm
	// begin inline asm
	mma.sync.aligned.m16n8k64.row.col.s32.s4.s4.s32 {%r718,  %r719,  %r720,  %r721},{%r381,  %r382,  %r383,  %r384},{%r398,  %r400},{%r427,  %r428,  %r429,  %r430};

	// end inline asm
	// begin inline asm
	mma.sync.aligned.m16n8k64.row.col.s32.s4.s4.s32 {%r732,  %r733,  %r734,  %r735},{%r381,  %r382,  %r383,  %r384},{%r401,  %r403},{%r441,  %r442,  %r443,  %r444};

	// end inline asm
	// begin inline asm
	mma.sync.aligned.m16n8k64.row.col.s32.s4.s4.s32 {%r746,  %r747,  %r748,  %r749},{%r381,  %r382,  %r383,  %r384},{%r402,  %r404},{%r455,  %r456,  %r457,  %r458};

	// end inline asm
	// begin inline asm
	mma.sync.aligned.m16n8k64.row.col.s32.s4.s4.s32 {%r760,  %r761,  %r762,  %r763},{%r385,  %r386,  %r387,  %r388},{%r397,  %r399},{%r469,  %r470,  %r471,  %r472};

	// end inline asm
	// begin inline asm
	mma.sync.aligned.m16n8k64.row.col.s32.s4.s4.s32 {%r774,  %r775,  %r776,  %r777},{%r385,  %r386,  %r387,  %r388},{%r398,  %r400},{%r483,  %r484,  %r485,  %r486};

	// end inline asm
	// begin inline asm
	mma.sync.aligned.m16n8k64.row.col.s32.s4.s4.s32 {%r788,  %r789,  %r790,  %r791},{%r385,  %r386,  %r387,  %r388},{%r401,  %r403},{%r497,  %r498,  %r499,  %r500};

	// end inline asm
	// begin inline asm
	mma.sync.aligned.m16n8k64.row.col.s32.s4.s4.s32 {%r802,  %r803,  %r804,  %r805},{%r385,  %r386,  %r387,  %r388},{%r402,  %r404},{%r511,  %r512,  %r513,  %r514};

	// end inline asm
	// begin inline asm
	mma.sync.aligned.m16n8k64.row.col.s32.s4.s4.s32 {%r816,  %r817,  %r818,  %r819},{%r389,  %r390,  %r391,  %r392},{%r397,  %r399},{%r525,  %r526,  %r527,  %r528};

	// end inline asm
	// begin inline asm
	mma.sync.aligned.m16n8k64.row.col.s32.s4.s4.s32 {%r830,  %r831,  %r832,  %r833},{%r389,  %r390,  %r391,  %r392},{%r398,  %r400},{%r539,  %r540,  %r541,  %r542};

	// end inline asm
	// begin inline asm
	mma.sync.aligned.m16n8k64.row.col.s32.s4.s4.s32 {%r844,  %r845,  %r846,  %r847},{%r389,  %r390,  %r391,  %r392},{%r401,  %r403},{%r553,  %r554,  %r555,  %r556};

	// end inline asm
	// begin inline asm
	mma.sync.aligned.m16n8k64.row.col.s32.s4.s4.s32 {%r858,  %r859,  %r860,  %r861},{%r389,  %r390,  %r391,  %r392},{%r402,  %r404},{%r567,  %r568,  %r569,  %r570};

	// end inline asm
	// begin inline asm
	mma.sync.aligned.m16n8k64.row.col.s32.s4.s4.s32 {%r872,  %r873,  %r874,  %r875},{%r393,  %r394,  %r395,  %r396},{%r397,  %r399},{%r581,  %r582,  %r583,  %r584};

	// end inline asm
	// begin inline asm
	mma.sync.aligned.m16n8k64.row.col.s32.s4.s4.s32 {%r886,  %r887,  %r888,  %r889},{%r393,  %r394,  %r395,  %r396},{%r398,  %r400},{%r595,  %r596,  %r597,  %r598};

	// end inline asm
	// begin inline asm
	mma.sync.aligned.m16n8k64.row.col.s32.s4.s4.s32 {%r900,  %r901,  %r902,  %r903},{%r393,  %r394,  %r395,  %r396},{%r401,  %r403},{%r609,  %r610,  %r611,  %r612};

	// end inline asm
	// begin inline asm
	mma.sync.aligned.m16n8k64.row.col.s32.s4.s4.s32 {%r914,  %r915,  %r916,  %r917},{%r393,  %r394,  %r395,  %r396},{%r402,  %r404},{%r623,  %r624,  %r625,  %r626};

	// end inline asm
	// begin inline asm
	cp.async.wait_group 2;

	// end inline asm
	bar.sync 	0;
	xor.b32  	%r1001, %r97, 32768;
	add.s32 	%r1002, %r38, %r1001;
	cvt.u64.u32 	%rd149, %r1002;
	// begin inline asm
	ldmatrix.sync.aligned.x4.m8n8.shared.b16 {%r2279, %r2280, %r2281, %r2282}, [%rd149];

	// end inline asm
	add.s32 	%r1003, %r1002, 1024;
	cvt.u64.u32 	%rd150, %r1003;
	// begin inline asm
	ldmatrix.sync.aligned.x4.m8n8.shared.b16 {%r2275, %r2276, %r2277, %r2278}, [%rd150];

	// end inline asm
	add.s32 	%r1004, %r1002, 2048;
	cvt.u64.u32 	%rd151, %r1004;
	// begin inline asm
	ldmatrix.sync.aligned.x4.m8n8.shared.b16 {%r2271, %r2272, %r2273, %r2274}, [%rd151];

	// end inline asm
	add.s32 	%r1005, %r1002, 3072;
	cvt.u64.u32 	%rd152, %r1005;
	// begin inline asm
	ldmatrix.sync.aligned.x4.m8n8.shared.b16 {%r2267, %r2268, %r2269, %r2270}, [%rd152];

	// end inline asm
	add.s32 	%r1006, %r56, %r1001;
	cvt.u64.u32 	%rd153, %r1006;
	// begin inline asm
	ldmatrix.sync.aligned.x4.m8n8.shared.b16 {%r2287, %r2288, %r2289, %r2290}, [%rd153];

	// end inline asm
	add.s32 	%r1007, %r1006, 1024;
	cvt.u64.u32 	%rd154, %r1007;
	// begin inline asm
	ldmatrix.sync.aligned.x4.m8n8.shared.b16 {%r2283, %r2284, %r2285, %r2286}, [%rd154];

	// end inline asm
	// begin inline asm
	{mul.f16x2 %r952,%r405,%r409;
}
	// end inline asm
	mov.b32 	{%rs9, %rs10}, %r952;
	// begin inline asm
	{  cvt.f32.f16 %f195, %rs9;}

	// end inline asm
	// begin inline asm
	{  cvt.f32.f16 %f196, %rs10;}

	// end inline asm
	cvt.rn.f32.s32 	%f227, %r704;
	fma.rn.f32 	%f578, %f195, %f227, %f578;
	cvt.rn.f32.s32 	%f228, %r705;
	fma.rn.f32 	%f577, %f195, %f228, %f577;
	cvt.rn.f32.s32 	%f229, %r706;
	fma.rn.f32 	%f576, %f196, %f229, %f576;
	cvt.rn.f32.s32 	%f230, %r707;
	fma.rn.f32 	%f575, %f196, %f230, %f575;
	// begin inline asm
	{mul.f16x2 %r955,%r405,%r410;
}
	// end inline asm
	mov.b32 	{%rs11, %rs12}, %r955;
	// begin inline asm
	{  cvt.f32.f16 %f197, %rs11;}

	// end inline asm
	// begin inline asm
	{  cvt.f32.f16 %f198, %rs12;}

	// end inline asm
	cvt.rn.f32.s32 	%f231, %r718;
	fma.rn.f32 	%f574, %f197, %f231, %f574;
	cvt.rn.f32.s32 	%f232, %r719;
	fma.rn.f32 	%f573, %f197, %f232, %f573;
	cvt.rn.f32.s32 	%f233, %r720;
	fma.rn.f32 	%f572, %f198, %f233, %f572;
	cvt.rn.f32.s32 	%f234, %r721;
	fma.rn.f32 	%f571, %f198, %f234, %f571;
	// begin inline asm
	{mul.f16x2 %r958,%r405,%r411;
}
	// end inline asm
	mov.b32 	{%rs13, %rs14}, %r958;
	// begin inline asm
	{  cvt.f32.f16 %f199, %rs13;}

	// end inline asm
	// begin inline asm
	{  cvt.f32.f16 %f200, %rs14;}

	// end inline asm
	cvt.rn.f32.s32 	%f235, %r732;
	fma.rn.f32 	%f570, %f199, %f235, %f570;
	cvt.rn.f32.s32 	%f236, %r733;
	fma.rn.f32 	%f569, %f199, %f236, %f569;
	cvt.rn.f32.s32 	%f237, %r734;
	fma.rn.f32 	%f568, %f200, %f237, %f568;
	cvt.rn.f32.s32 	%f238, %r735;
	fma.rn.f32 	%f567, %f200, %f238, %f567;
	// begin inline asm
	{mul.f16x2 %r961,%r405,%r412;
}
	// end inline asm
	mov.b32 	{%rs15, %rs16}, %r961;
	// begin inline asm
	{  cvt.f32.f16 %f201, %rs15;}

	// end inline asm
	// begin inline asm
	{  cvt.f32.f16 %f202, %rs16;}

	// end inline asm
	cvt.rn.f32.s32 	%f239, %r746;
	fma.rn.f32 	%f566, %f201, %f239, %f566;
	cvt.rn.f32.s32 	%f240, %r747;
	fma.rn.f32 	%f565, %f201, %f240, %f565;
	cvt.rn.f32.s32 	%f241, %r748;
	fma.rn.f32 	%f564, %f202, %f241, %f564;
	cvt.rn.f32.s32 	%f242, %r749;
	fma.rn.f32 	%f563, %f202, %f242, %f563;
	// begin inline asm
	{mul.f16x2 %r964,%r406,%r409;
}
	// end inline asm
	mov.b32 	{%rs17, %rs18}, %r964;
	// begin inline asm
	{  cvt.f32.f16 %f203, %rs17;}

	// end inline asm
	// begin inline asm
	{  cvt.f32.f16 %f204, %rs18;}

	// end inline asm
	cvt.rn.f32.s32 	%f243, %r760;
	fma.rn.f32 	%f562, %f203, %f243, %f562;
	cvt.rn.f32.s32 	%f244, %r761;
	fma.rn.f32 	%f561, %f203, %f244, %f561;
	cvt.rn.f32.s32 	%f245, %r762;
	fma.rn.f32 	%f560, %f204, %f245, %f560;
	cvt.rn.f32.s32 	%f246, %r763;
	fma.rn.f32 	%f559, %f204, %f246, %f559;
	// begin inline asm
	{mul.f16x2 %r967,%r406,%r410;
}
	// end inline asm
	mov.b32 	{%rs19, %rs20}, %r967;
	// begin inline asm
	{  cvt.f32.f16 %f205, %rs19;}

	// end inline asm
	// begin inline asm
	{  cvt.f32.f16 %f206, %rs20;}

	// end inline asm
	cvt.rn.f32.s32 	%f247, %r774;
	fma.rn.f32 	%f558, %f205, %f247, %f558;
	cvt.rn.f32.s32 	%f248, %r775;
	fma.rn.f32 	%f557, %f205, %f248, %f557;
	cvt.rn.f32.s32 	%f249, %r776;
	fma.rn.f32 	%f556, %f206, %f249, %f556;
	cvt.rn.f32.s32 	%f250, %r777;
	fma.rn.f32 	%f555, %f206, %f250, %f555;
	// begin inline asm
	{mul.f16x2 %r970,%r406,%r411;
}
	// end inline asm
	mov.b32 	{%rs21, %rs22}, %r970;
	// begin inline asm
	{  cvt.f32.f16 %f207, %rs21;}

	// end inline asm
	// begin inline asm
	{  cvt.f32.f16 %f208, %rs22;}

	// end inline asm
	cvt.rn.f32.s32 	%f251, %r788;
	fma.rn.f32 	%f554, %f207, %f251, %f554;
	cvt.rn.f32.s32 	%f252, %r789;
	fma.rn.f32 	%f553, %f207, %f252, %f553;
	cvt.rn.f32.s32 	%f253, %r790;
	fma.rn.f32 	%f552, %f208, %f253, %f552;
	cvt.rn.f32.s32 	%f254, %r791;
	fma.rn.f32 	%f551, %f208, %f254, %f551;
	// begin inline asm
	{mul.f16x2 %r973,%r406,%r412;
}
	// end inline asm
	mov.b32 	{%rs23, %rs24}, %r973;
	// begin inline asm
	{  cvt.f32.f16 %f209, %rs23;}

	// end inline asm
	// begin inline asm
	{  cvt.f32.f16 %f210, %rs24;}

	// end inline asm
	cvt.rn.f32.s32 	%f255, %r802;
	fma.rn.f32 	%f550, %f209, %f255, %f550;
	cvt.rn.f32.s32 	%f256, %r803;
	fma.rn.f32 	%f549, %f209, %f256, %f549;
	cvt.rn.f32.s32 	%f257, %r804;
	fma.rn.f32 	%f548, %f210, %f257, %f548;
	cvt.rn.f32.s32 	%f258, %r805;
	fma.rn.f32 	%f547, %f210, %f258, %f547;
	// begin inline asm
	{mul.f16x2 %r976,%r407,%r409;
}
	// end inline asm
	mov.b32 	{%rs25, %rs26}, %r976;
	// begin inline asm
	{  cvt.f32.f16 %f211, %rs25;}

	// end inline asm
	// begin inline asm
	{  cvt.f32.f16 %f212, %rs26;}

	// end inline asm
	cvt.rn.f32.s32 	%f259, %r816;
	fma.rn.f32 	%f546, %f211, %f259, %f546;
	cvt.rn.f32.s32 	%f260, %r817;
	fma.rn.f32 	%f545, %f211, %f260, %f545;
	cvt.rn.f32.s32 	%f261, %r818;
	fma.rn.f32 	%f544, %f212, %f261, %f544;
	cvt.rn.f32.s32 	%f262, %r819;
	fma.rn.f32 	%f543, %f212, %f262, %f543;
	// begin inline asm
	{mul.f16x2 %r979,%r407,%r410;
}
	// end inline asm
	mov.b32 	{%rs27, %rs28}, %r979;
	// begin inline asm
	{  cvt.f32.f16 %f213, %rs27;}

	// end inline asm
	// begin inline asm
	{  cvt.f32.f16 %f214, %rs28;}

	// end inline asm
	cvt.rn.f32.s32 	%f263, %r830;
	fma.rn.f32 	%f542, %f213, %f263, %f542;
	cvt.rn.f32.s32 	%f264, %r831;
	fma.rn.f32 	%f541, %f213, %f264, %f541;
	cvt.rn.f32.s32 	%f265, %r832;
	fma.rn.f32 	%f540, %f214, %f265, %f540;
	cvt.rn.f32.s32 	%f266, %r833;
	fma.rn.f32 	%f539, %f214, %f266, %f539;
	// begin inline asm
	{mul.f16x2 %r982,%r407,%r411;
}
	// end inline asm
	mov.b32 	{%rs29, %rs30}, %r982;
	// begin inline asm
	{  cvt.f32.f16 %f215, %rs29;}

	// end inline asm
	// begin inline asm
	{  cvt.f32.f16 %f216, %rs30;}

	// end inline asm
	cvt.rn.f32.s32 	%f267, %r844;
	fma.rn.f32 	%f538, %f215, %f267, %f538;
	cvt.rn.f32.s32 	%f268, %r845;
	fma.rn.f32 	%f537, %f215, %f268, %f537;
	cvt.rn.f32.s32 	%f269, %r846;
	fma.rn.f32 	%f536, %f216, %f269, %f536;
	cvt.rn.f32.s32 	%f270, %r847;
	fma.rn.f32 	%f535, %f216, %f270, %f535;
	// begin inline asm
	{mul.f16x2 %r985,%r407,%r412;
}
	// end inline asm
	mov.b32 	{%rs31, %rs32}, %r985;
	// begin inline asm
	{  cvt.f32.f16 %f217, %rs31;}

	// end inline asm
	// begin inline asm
	{  cvt.f32.f16 %f218, %rs32;}

	// end inline asm
	cvt.rn.f32.s32 	%f271, %r858;
	fma.rn.f32 	%f534, %f217, %f271, %f534;
	cvt.rn.f32.s32 	%f272, %r859;
	fma.rn.f32 	%f533, %f217, %f272, %f533;
	cvt.rn.f32.s32 	%f273, %r860;
	fma.rn.f32 	%f532, %f218, %f273, %f532;
	cvt.rn.f32.s32 	%f274, %r861;
	fma.rn.f32 	%f531, %f218, %f274, %f531;
	// begin inline asm
	{mul.f16x2 %r988,%r408,%r409;
}
	// end inline asm
	mov.b32 	{%rs33, %rs34}, %r988;
	// begin inline asm
	{  cvt.f32.f16 %f219, %rs33;}

	// end inline asm
	// begin inline asm
	{  cvt.f32.f16 %f220, %rs34;}

	// end inline asm
	cvt.rn.f32.s32 	%f275, %r872;
	fma.rn.f32 	%f530, %f219, %f275, %f530;
	cvt.rn.f32.s32 	%f276, %r873;
	fma.rn.f32 	%f529, %f219, %f276, %f529;
	cvt.rn.f32.s32 	%f277, %r874;
	fma.rn.f32 	%f528, %f220, %f277, %f528;
	cvt.rn.f32.s32 	%f278, %r875;
	fma.rn.f32 	%f527, %f220, %f278, %f527;
	// begin inline asm
	{mul.f16x2 %r991,%r408,%r410;
}
	// end inline asm
	mov.b32 	{%rs35, %rs36}, %r991;
	// begin inline asm
	{  cvt.f32.f16 %f221, %rs35;}

	// end inline asm
	// begin inline asm
	{  cvt.f32.f16 %f222, %rs36;}

	// end inline asm
	cvt.rn.f32.s32 	%f279, %r886;
	fma.rn.f32 	%f526, %f221, %f279, %f526;
	cvt.rn.f32.s32 	%f280, %r887;
	fma.rn.f32 	%f525, %f221, %f280, %f525;
	cvt.rn.f32.s32 	%f281, %r888;
	fma.rn.f32 	%f524, %f222, %f281, %f524;
	cvt.rn.f32.s32 	%f282, %r889;
	fma.rn.f32 	%f523, %f222, %f282, %f523;
	// begin inline asm
	{mul.f16x2 %r994,%r408,%r411;
}
	// end inline asm
	mov.b32 	{%rs37, %rs38}, %r994;
	// begin inline asm
	{  cvt.f32.f16 %f223, %rs37;}

	// end inline asm
	// begin inline asm
	{  cvt.f32.f16 %f224, %rs38;}

	// end inline asm
	cvt.rn.f32.s32 	%f283, %r900;
	fma.rn.f32 	%f522, %f223, %f283, %f522;
	cvt.rn.f32.s32 	%f284, %r901;
	fma.rn.f32 	%f521, %f223, %f284, %f521;
	cvt.rn.f32.s32 	%f285, %r902;
	fma.rn.f32 	%f520, %f224, %f285, %f520;
	cvt.rn.f32.s32 	%f286, %r903;
	fma.rn.f32 	%f519, %f224, %f286, %f519;
	// begin inline asm
	{mul.f16x2 %r997,%r408,%r412;
}
	// end inline asm
	mov.b32 	{%rs39, %rs40}, %r997;
	// begin inline asm
	{  cvt.f32.f16 %f225, %rs39;}

	// end inline asm
	// begin inline asm
	{  cvt.f32.f16 %f226, %rs40;}

	// end inline asm
	cvt.rn.f32.s32 	%f287, %r914;
	fma.rn.f32 	%f518, %f225, %f287, %f518;
	cvt.rn.f32.s32 	%f288, %r915;
	fma.rn.f32 	%f517, %f225, %f288, %f517;
	cvt.rn.f32.s32 	%f289, %r916;
	fma.rn.f32 	%f516, %f226, %f289, %f516;
	cvt.rn.f32.s32 	%f290, %r917;
	fma.rn.f32 	%f515, %f226, %f290, %f515;
	add.s32 	%r221, %r2266, 128;
	add.s32 	%r1008, %r2266, -256;
	add.s32 	%r2265, %r2265, 128;
	add.s32 	%r2264, %r2264, 128;
	add.s32 	%r2263, %r2263, %r244;
	add.s32 	%r2262, %r2262, %r3;
	add.s32 	%r2261, %r2261, 128;
	setp.lt.s32 	%p45, %r1008, %r245;
	mov.u32 	%r2266, %r221;
	mov.u64 	%rd277, %rd34;
	@%p45 bra 	$L__BB0_11;
$L__BB0_17:
	ld.param.u64 	%rd273, [_Z24DenseLayerGEMM_i4_kernelI6__halfEvPKhS2_PT_iiiS2_S2_S2_S2_S2_S2__param_11];
	ld.param.u64 	%rd272, [_Z24DenseLayerGEMM_i4_kernelI6__halfEvPKhS2_PT_iiiS2_S2_S2_S2_S2_S2__param_10];
	ld.param.u64 	%rd271, [_Z24DenseLayerGEMM_i4_kernelI6__halfEvPKhS2_PT_iiiS2_S2_S2_S2_S2_S2__param_9];
	ld.param.u64 	%rd270, [_Z24DenseLayerGEMM_i4_kernelI6__halfEvPKhS2_PT_iiiS2_S2_S2_S2_S2_S2__param_8];
	ld.param.u64 	%rd269, [_Z24DenseLayerGEMM_i4_kernelI6__halfEvPKhS2_PT_iiiS2_S2_S2_S2_S2_S2__param_2];
	setp.lt.u32 	%p46, %r28, %r250;
	setp.lt.u32 	%p47, %r10, 8;
	setp.lt.u32 	%p48, %r269, %r250;
	shl.b32 	%r2094, %r5, 10;
	cvt.u64.u32 	%rd213, %r2094;
	add.s64 	%rd214, %rd272, %rd213;
	shl.b32 	%r2095, %r4, 6;
	mul.wide.u32 	%rd215, %r2095, 4;
	add.s64 	%rd216, %rd273, %rd215;
	mul.wide.u32 	%rd217, %r24, 16;
	add.s64 	%rd218, %rd214, %rd217;
	mul.wide.u32 	%rd219, %r22, 16;
	add.s64 	%rd220, %rd216, %rd219;
	shl.b32 	%r2096, %r22, 4;
	mov.u32 	%r2097, shmem;
	add.s32 	%r2098, %r2097, 66560;
	add.s32 	%r2099, %r2098, %r2096;
	shl.b32 	%r2100, %r24, 4;
	add.s32 	%r2101, %r2097, 65536;
	add.s32 	%r2102, %r2101, %r2100;
	selp.b32 	%r2103, %r2102, %r2099, %p47;
	selp.b64 	%rd156, %rd218, %rd220, %p47;
	cvt.u64.u32 	%rd155, %r2103;
	// begin inline asm
	{
.reg .pred p;
setp.ne.b32 p, %r21, 0;
@p cp.async.cg.shared.global [%rd155], [%rd156], 16;
}

	// end inline asm
	shl.b32 	%r2104, %r5, 14;
	mul.wide.u32 	%rd221, %r14, 16;
	add.s64 	%rd222, %rd270, %rd221;
	shl.b32 	%r2105, %r4, 14;
	add.s64 	%rd223, %rd271, %rd221;
	selp.u32 	%r1014, 1, 0, %p48;
	shl.b32 	%r2106, %r13, 7;
	add.s32 	%r2107, %r2106, %r2104;
	cvt.u64.u32 	%rd224, %r2107;
	add.s64 	%rd158, %rd222, %rd224;
	// begin inline asm
	{
.reg .pred p;
setp.ne.b32 p, %r1014, 0;
@!p st.shared.v4.u32 [%rd45], {0, 0, 0, 0};
@p cp.async.cg.shared.global [%rd45], [%rd158], 16;
}

	// end inline asm
	and.pred  	%p49, %p48, %p46;
	selp.u32 	%r1015, 1, 0, %p49;
	shl.b32 	%r2108, %r27, 7;
	add.s32 	%r2109, %r2107, 1024;
	cvt.u64.u32 	%rd225, %r2109;
	add.s64 	%rd160, %rd222, %rd225;
	// begin inline asm
	{
.reg .pred p;
setp.ne.b32 p, %r1015, 0;
@!p st.shared.v4.u32 [%rd47], {0, 0, 0, 0};
@p cp.async.cg.shared.global [%rd47], [%rd160], 16;
}

	// end inline asm
	add.s32 	%r2110, %r2106, %r2105;
	cvt.u64.u32 	%rd226, %r2110;
	add.s64 	%rd162, %rd223, %rd226;
	mov.b32 	%r1017, 1;
	// begin inline asm
	{
.reg .pred p;
setp.ne.b32 p, %r1017, 0;
@!p st.shared.v4.u32 [%rd49], {0, 0, 0, 0};
@p cp.async.cg.shared.global [%rd49], [%rd162], 16;
}

	// end inline asm
	add.s32 	%r2111, %r2110, 1024;
	cvt.u64.u32 	%rd227, %r2111;
	add.s64 	%rd164, %rd223, %rd227;
	// begin inline asm
	{
.reg .pred p;
setp.ne.b32 p, %r1017, 0;
@!p st.shared.v4.u32 [%rd51], {0, 0, 0, 0};
@p cp.async.cg.shared.global [%rd51], [%rd164], 16;
}

	// end inline asm
	// begin inline asm
	cp.async.commit_group;

	// end inline asm
	add.s64 	%rd166, %rd158, 64;
	// begin inline asm
	{
.reg .pred p;
setp.ne.b32 p, %r1014, 0;
@!p st.shared.v4.u32 [%rd73], {0, 0, 0, 0};
@p cp.async.cg.shared.global [%rd73], [%rd166], 16;
}

	// end inline asm
	add.s32 	%r2112, %r2108, %r2104;
	cvt.u64.u32 	%rd228, %r2112;
	add.s64 	%rd229, %rd222, %rd228;
	add.s64 	%rd168, %rd229, 64;
	// begin inline asm
	{
.reg .pred p;
setp.ne.b32 p, %r1015, 0;
@!p st.shared.v4.u32 [%rd75], {0, 0, 0, 0};
@p cp.async.cg.shared.global [%rd75], [%rd168], 16;
}

	// end inline asm
	add.s64 	%rd170, %rd162, 64;
	// begin inline asm
	{
.reg .pred p;
setp.ne.b32 p, %r1017, 0;
@!p st.shared.v4.u32 [%rd77], {0, 0, 0, 0};
@p cp.async.cg.shared.global [%rd77], [%rd170], 16;
}

	// end inline asm
	add.s32 	%r2113, %r2108, %r2105;
	cvt.u64.u32 	%rd230, %r2113;
	add.s64 	%rd231, %rd223, %rd230;
	add.s64 	%rd172, %rd231, 64;
	// begin inline asm
	{
.reg .pred p;
setp.ne.b32 p, %r1017, 0;
@!p st.shared.v4.u32 [%rd79], {0, 0, 0, 0};
@p cp.async.cg.shared.global [%rd79], [%rd172], 16;
}

	// end inline asm
	// begin inline asm
	cp.async.commit_group;

	// end inline asm
	add.s64 	%rd174, %rd158, 128;
	mov.b32 	%r1293, 0;
	// begin inline asm
	{
.reg .pred p;
setp.ne.b32 p, %r1293, 0;
@!p st.shared.v4.u32 [%rd93], {0, 0, 0, 0};
@p cp.async.cg.shared.global [%rd93], [%rd174], 16;
}

	// end inline asm
	add.s64 	%rd176, %rd229, 128;
	// begin inline asm
	{
.reg .pred p;
setp.ne.b32 p, %r1293, 0;
@!p st.shared.v4.u32 [%rd95], {0, 0, 0, 0};
@p cp.async.cg.shared.global [%rd95], [%rd176], 16;
}

	// end inline asm
	add.s64 	%rd178, %rd162, 128;
	// begin inline asm
	{
.reg .pred p;
setp.ne.b32 p, %r1293, 0;
@!p st.shared.v4.u32 [%rd97], {0, 0, 0, 0};
@p cp.async.cg.shared.global [%rd97], [%rd178], 16;
}

	// end inline asm
	add.s64 	%rd180, %rd231, 128;
	// begin inline asm
	{
.reg .pred p;
setp.ne.b32 p, %r1293, 0;
@!p st.shared.v4.u32 [%rd99], {0, 0, 0, 0};
@p cp.async.cg.shared.global [%rd99], [%rd180], 16;
}

	// end inline asm
	// begin inline asm
	cp.async.commit_group;

	// end inline asm
	// begin inline asm
	cp.async.wait_group 2;

	// end inline asm
	bar.sync 	0;
	cvt.u64.u32 	%rd181, %r38;
	// begin inline asm
	ldmatrix.sync.aligned.x4.m8n8.shared.b16 {%r1022, %r1023, %r1024, %r1025}, [%rd181];

	// end inline asm
	// begin inline asm
	ldmatrix.sync.aligned.x4.m8n8.shared.b16 {%r1026, %r1027, %r1028, %r1029}, [%rd114];

	// end inline asm
	// begin inline asm
	ldmatrix.sync.aligned.x4.m8n8.shared.b16 {%r1030, %r1031, %r1032, %r1033}, [%rd115];

	// end inline asm
	// begin inline asm
	ldmatrix.sync.aligned.x4.m8n8.shared.b16 {%r1034, %r1035, %r1036, %r1037}, [%rd116];

	// end inline asm
	cvt.u64.u32 	%rd185, %r56;
	// begin inline asm
	ldmatrix.sync.aligned.x4.m8n8.shared.b16 {%r1038, %r1039, %r1040, %r1041}, [%rd185];

	// end inline asm
	// begin inline asm
	ldmatrix.sync.aligned.x4.m8n8.shared.b16 {%r1042, %r1043, %r1044, %r1045}, [%rd118];

	// end inline asm
	add.s32 	%r2114, %r35, 2;
	xor.b32  	%r2115, %r2114, %r36;
	shl.b32 	%r2116, %r2115, 4;
	add.s32 	%r2117, %r2097, %r2116;
	add.s32 	%r2118, %r2117, %r37;
	cvt.u64.u32 	%rd187, %r2118;
	// begin inline asm
	ldmatrix.sync.aligned.x4.m8n8.shared.b16 {%r1046, %r1047, %r1048, %r1049}, [%rd187];

	// end inline asm
	add.s32 	%r2119, %r2118, 1024;
	cvt.u64.u32 	%rd188, %r2119;
	// begin inline asm
	ldmatrix.sync.aligned.x4.m8n8.shared.b16 {%r1050, %r1051, %r1052, %r1053}, [%rd188];

	// end inline asm
	add.s32 	%r2120, %r2118, 2048;
	cvt.u64.u32 	%rd189, %r2120;
	// begin inline asm
	ldmatrix.sync.aligned.x4.m8n8.shared.b16 {%r1054, %r1055, %r1056, %r1057}, [%rd189];

	// end inline asm
	add.s32 	%r2121, %r2118, 3072;
	cvt.u64.u32 	%rd190, %r2121;
	// begin inline asm
	ldmatrix.sync.aligned.x4.m8n8.shared.b16 {%r1058, %r1059, %r1060, %r1061}, [%rd190];

	// end inline asm
	add.s32 	%r2122, %r2117, %r55;
	cvt.u64.u32 	%rd191, %r2122;
	// begin inline asm
	ldmatrix.sync.aligned.x4.m8n8.shared.b16 {%r1062, %r1063, %r1064, %r1065}, [%rd191];

	// end inline asm
	add.s32 	%r2123, %r2122, 1024;
	cvt.u64.u32 	%rd192, %r2123;
	// begin inline asm
	ldmatrix.sync.aligned.x4.m8n8.shared.b16 {%r1066, %r1067, %r1068, %r1069}, [%rd192];

	// end inline asm
	// begin inline asm
	mma.sync.aligned.m16n8k32.row.col.s32.s8.s8.s32 {%r1070,  %r1071,  %r1072,  %r1073},{%r1022,  %r1023,  %r1024,  %r1025},{%r1038,  %r1040},{%r1293,  %r1293,  %r1293,  %r1293};

	// end inline asm
	// begin inline asm
	mma.sync.aligned.m16n8k32.row.col.s32.s8.s8.s32 {%r1084,  %r1085,  %r1086,  %r1087},{%r1022,  %r1023,  %r1024,  %r1025},{%r1039,  %r1041},{%r1293,  %r1293,  %r1293,  %r1293};

	// end inline asm
	// begin inline asm
	mma.sync.aligned.m16n8k32.row.col.s32.s8.s8.s32 {%r1098,  %r1099,  %r1100,  %r1101},{%r1022,  %r1023,  %r1024,  %r1025},{%r1042,  %r1044},{%r1293,  %r1293,  %r1293,  %r1293};

	// end inline asm
	// begin inline asm
	mma.sync.aligned.m16n8k32.row.col.s32.s8.s8.s32 {%r1112,  %r1113,  %r1114,  %r1115},{%r1022,  %r1023,  %r1024,  %r1025},{%r1043,  %r1045},{%r1293,  %r1293,  %r1293,  %r1293};

	// end inline asm
	// begin inline asm
	mma.sync.aligned.m16n8k32.row.col.s32.s8.s8.s32 {%r1126,  %r1127,  %r1128,  %r1129},{%r1026,  %r1027,  %r1028,  %r1029},{%r1038,  %r1040},{%r1293,  %r1293,  %r1293,  %r1293};

	// end inline asm
	// begin inline asm
	mma.sync.aligned.m16n8k32.row.col.s32.s8.s8.s32 {%r1140,  %r1141,  %r1142,  %r1143},{%r1026,  %r1027,  %r1028,  %r1029},{%r1039,  %r1041},{%r1293,  %r1293,  %r1293,  %r1293};

	// end inline asm
	// begin inline asm
	mma.sync.aligned.m16n8k32.row.col.s32.s8.s8.s32 {%r1154,  %r1155,  %r1156,  %r1157},{%r1026,  %r1027,  %r1028,  %r1029},{%r1042,  %r1044},{%r1293,  %r1293,  %r1293,  %r1293};

	// end inline asm
	// begin inline asm
	mma.sync.aligned.m16n8k32.row.col.s32.s8.s8.s32 {%r1168,  %r1169,  %r1170,  %r1171},{%r1026,  %r1027,  %r1028,  %r1029},{%r1043,  %r1045},{%r1293,  %r1293,  %r1293,  %r1293};

	// end inline asm
	// begin inline asm
	mma.sync.aligned.m16n8k32.row.col.s32.s8.s8.s32 {%r1182,  %r1183,  %r1184,  %r1185},{%r1030,  %r1031,  %r1032,  %r1033},{%r1038,  %r1040},{%r1293,  %r1293,  %r1293,  %r1293};

	// end inline asm
	// begin inline asm
	mma.sync.aligned.m16n8k32.row.col.s32.s8.s8.s32 {%r1196,  %r1197,  %r1198,  %r1199},{%r1030,  %r1031,  %r1032,  %r1033},{%r1039,  %r1041},{%r1293,  %r1293,  %r1293,  %r1293};

	// end inline asm
	// begin inline asm
	mma.sync.aligned.m16n8k32.row.col.s32.s8.s8.s32 {%r1210,  %r1211,  %r1212,  %r1213},{%r1030,  %r1031,  %r1032,  %r1033},{%r1042,  %r1044},{%r1293,  %r1293,  %r1293,  %r1293};

	// end inline asm
	// begin inline asm
	mma.sync.aligned.m16n8k32.row.col.s32.s8.s8.s32 {%r1224,  %r1225,  %r1226,  %r1227},{%r1030,  %r1031,  %r1032,  %r1033},{%r1043,  %r1045},{%r1293,  %r1293,  %r1293,  %r1293};

	// end inline asm
	// begin inline asm
	mma.sync.aligned.m16n8k32.row.col.s32.s8.s8.s32 {%r1238,  %r1239,  %r1240,  %r1241},{%r1034,  %r1035,  %r1036,  %r1037},{%r1038,  %r1040},{%r1293,  %r1293,  %r1293,  %r1293};

	// end inline asm
	// begin inline asm
	mma.sync.aligned.m16n8k32.row.col.s32.s8.s8.s32 {%r1252,  %r1253,  %r1254,  %r1255},{%r1034,  %r1035,  %r1036,  %r1037},{%r1039,  %r1041},{%r1293,  %r1293,  %r1293,  %r1293};

	// end inline asm
	// begin inline asm
	mma.sync.aligned.m16n8k32.row.col.s32.s8.s8.s32 {%r1266,  %r1267,  %r1268,  %r1269},{%r1034,  %r1035,  %r1036,  %r1037},{%r1042,  %r1044},{%r1293,  %r1293,  %r1293,  %r1293};

	// end inline asm
	// begin inline asm
	mma.sync.aligned.m16n8k32.row.col.s32.s8.s8.s32 {%r1280,  %r1281,  %r1282,  %r1283},{%r1034,  %r1035,  %r1036,  %r1037},{%r1043,  %r1045},{%r1293,  %r1293,  %r1293,  %r1293};

	// end inline asm
	// begin inline asm
	cp.async.commit_group;

	// end inline asm
	// begin inline asm
	cp.async.wait_group 2;

	// end inline asm
	bar.sync 	0;
	// begin inline asm
	mma.sync.aligned.m16n8k32.row.col.s32.s8.s8.s32 {%r1294,  %r1295,  %r1296,  %r1297},{%r1046,  %r1047,  %r1048,  %r1049},{%r1062,  %r1064},{%r1070,  %r1071,  %r1072,  %r1073};

	// end inline asm
	// begin inline asm
	mma.sync.aligned.m16n8k32.row.col.s32.s8.s8.s32 {%r1308,  %r1309,  %r1310,  %r1311},{%r1046,  %r1047,  %r1048,  %r1049},{%r1063,  %r1065},{%r1084,  %r1085,  %r1086,  %r1087};

	// end inline asm
	// begin inline asm
	mma.sync.aligned.m16n8k32.row.col.s32.s8.s8.s32 {%r1322,  %r1323,  %r1324,  %r1325},{%r1046,  %r1047,  %r1048,  %r1049},{%r1066,  %r1068},{%r1098,  %r1099,  %r1100,  %r1101};

	// end inline asm
	// begin inline asm
	mma.sync.aligned.m16n8k32.row.col.s32.s8.s8.s32 {%r1336,  %r1337,  %r1338,  %r1339},{%r1046,  %r1047,  %r1048,  %r1049},{%r1067,  %r1069},{%r1112,  %r1113,  %r1114,  %r1115};

	// end inline asm
	// begin inline asm
	mma.sync.aligned.m16n8k32.row.col.s32.s8.s8.s32 {%r1350,  %r1351,  %r1352,  %r1353},{%r1050,  %r1051,  %r1052,  %r1053},{%r1062,  %r1064},{%r1126,  %r1127,  %r1128,  %r1129};

	// end inline asm
	// begin inline asm
	mma.sync.aligned.m16n8k32.row.col.s32.s8.s8.s32 {%r1364,  %r1365,  %r1366,  %r1367},{%r1050,  %r1051,  %r1052,  %r1053},{%r1063,  %r1065},{%r1140,  %r1141,  %r1142,  %r1143};

	// end inline asm
	// begin inline asm
	mma.sync.aligned.m16n8k32.row.col.s32.s8.s8.s32 {%r1378,  %r1379,  %r1380,  %r1381},{%r1050,  %r1051,  %r1052,  %r1053},{%r1066,  %r1068},{%r1154,  %r1155,  %r1156,  %r1157};

	// end inline asm
	// begin inline asm
	mma.sync.aligned.m16n8k32.row.col.s32.s8.s8.s32 {%r1392,  %r1393,  %r1394,  %r1395},{%r1050,  %r1051,  %r1052,  %r1053},{%r1067,  %r1069},{%r1168,  %r1169,  %r1170,  %r1171};

	// end inline asm
	// begin inline asm
	mma.sync.aligned.m16n8k32.row.col.s32.s8.s8.s32 {%r1406,  %r1407,  %r1408,  %r1409},{%r1054,  %r1055,  %r1056,  %r1057},{%r1062,  %r1064},{%r1182,  %r1183,  %r1184,  %r1185};

	// end inline asm
	// begin inline asm
	mma.sync.aligned.m16n8k32.row.col.s32.s8.s8.s32 {%r1420,  %r1421,  %r1422,  %r1423},{%r1054,  %r1055,  %r1056,  %r1057},{%r1063,  %r1065},{%r1196,  %r1197,  %r1198,  %r1199};

	// end inline asm
	// begin inline asm
	mma.sync.aligned.m16n8k32.row.col.s32.s8.s8.s32 {%r1434,  %r1435,  %r1436,  %r1437},{%r1054,  %r1055,  %r1056,  %r1057},{%r1066,  %r1068},{%r1210,  %r1211,  %r1212,  %r1213};

	// end inline asm
	// begin inline asm
	mma.sync.aligned.m16n8k32.row.col.s32.s8.s8.s32 {%r1448,  %r1449,  %r1450,  %r1451},{%r1054,  %r1055,  %r1056,  %r1057},{%r1067,  %r1069},{%r1224,  %r1225,  %r1226,  %r1227};

	// end inline asm
	// begin inline asm
	mma.sync.aligned.m16n8k32.row.col.s32.s8.s8.s32 {%r1462,  %r1463,  %r1464,  %r1465},{%r1058,  %r1059,  %r1060,  %r1061},{%r1062,  %r1064},{%r1238,  %r1239,  %r1240,  %r1241};

	// end inline asm
	// begin inline asm
	mma.sync.aligned.m16n8k32.row.col.s32.s8.s8.s32 {%r1476,  %r1477,  %r1478,  %r1479},{%r1058,  %r1059,  %r1060,  %r1061},{%r1063,  %r1065},{%r1252,  %r1253,  %r1254,  %r1255};

	// end inline asm
	// begin inline asm
	mma.sync.aligned.m16n8k32.row.col.s32.s8.s8.s32 {%r1490,  %r1491,  %r1492,  %r1493},{%r1058,  %r1059,  %r1060,  %r1061},{%r1066,  %r1068},{%r1266,  %r1267,  %r1268,  %r1269};

	// end inline asm
	// begin inline asm
	mma.sync.aligned.m16n8k32.row.col.s32.s8.s8.s32 {%r1504,  %r1505,  %r1506,  %r1507},{%r1058,  %r1059,  %r1060,  %r1061},{%r1067,  %r1069},{%r1280,  %r1281,  %r1282,  %r1283};

	// end inline asm
	add.s32 	%r2124, %r38, 16384;
	cvt.u64.u32 	%rd193, %r2124;
	// begin inline asm
	ldmatrix.sync.aligned.x4.m8n8.shared.b16 {%r1518, %r1519, %r1520, %r1521}, [%rd193];

	// end inline asm
	add.s32 	%r2125, %r38, 17408;
	cvt.u64.u32 	%rd194, %r2125;
	// begin inline asm
	ldmatrix.sync.aligned.x4.m8n8.shared.b16 {%r1522, %r1523, %r1524, %r1525}, [%rd194];

	// end inline asm
	add.s32 	%r2126, %r38, 18432;
	cvt.u64.u32 	%rd195, %r2126;
	// begin inline asm
	ldmatrix.sync.aligned.x4.m8n8.shared.b16 {%r1526, %r1527, %r1528, %r1529}, [%rd195];

	// end inline asm
	add.s32 	%r2127, %r38, 19456;
	cvt.u64.u32 	%rd196, %r2127;
	// begin inline asm
	ldmatrix.sync.aligned.x4.m8n8.shared.b16 {%r1530, %r1531, %r1532, %r1533}, [%rd196];

	// end inline asm
	add.s32 	%r2128, %r56, 16384;
	cvt.u64.u32 	%rd197, %r2128;
	// begin inline asm
	ldmatrix.sync.aligned.x4.m8n8.shared.b16 {%r1534, %r1535, %r1536, %r1537}, [%rd197];

	// end inline asm
	add.s32 	%r2129, %r56, 17408;
	cvt.u64.u32 	%rd198, %r2129;
	// begin inline asm
	ldmatrix.sync.aligned.x4.m8n8.shared.b16 {%r1538, %r1539, %r1540, %r1541}, [%rd198];

	// end inline asm
	add.s32 	%r2130, %r2118, 16384;
	cvt.u64.u32 	%rd199, %r2130;
	// begin inline asm
	ldmatrix.sync.aligned.x4.m8n8.shared.b16 {%r1542, %r1543, %r1544, %r1545}, [%rd199];

	// end inline asm
	add.s32 	%r2131, %r2118, 17408;
	cvt.u64.u32 	%rd200, %r2131;
	// begin inline asm
	ldmatrix.sync.aligned.x4.m8n8.shared.b16 {%r1546, %r1547, %r1548, %r1549}, [%rd200];

	// end inline asm
	add.s32 	%r2132, %r2118, 18432;
	cvt.u64.u32 	%rd201, %r2132;
	// begin inline asm
	ldmatrix.sync.aligned.x4.m8n8.shared.b16 {%r1550, %r1551, %r1552, %r1553}, [%rd201];

	// end inline asm
	add.s32 	%r2133, %r2118, 19456;
	cvt.u64.u32 	%rd202, %r2133;
	// begin inline asm
	ldmatrix.sync.aligned.x4.m8n8.shared.b16 {%r1554, %r1555, %r1556, %r1557}, [%rd202];

	// end inline asm
	add.s32 	%r2134, %r2122, 16384;
	cvt.u64.u32 	%rd203, %r2134;
	// begin inline asm
	ldmatrix.sync.aligned.x4.m8n8.shared.b16 {%r1558, %r1559, %r1560, %r1561}, [%rd203];

	// end inline asm
	add.s32 	%r2135, %r2122, 17408;
	cvt.u64.u32 	%rd204, %r2135;
	// begin inline asm
	ldmatrix.sync.aligned.x4.m8n8.shared.b16 {%r1562, %r1563, %r1564, %r1565}, [%rd204];

	// end inline asm
	// begin inline asm
	mma.sync.aligned.m16n8k32.row.col.s32.s8.s8.s32 {%r1566,  %r1567,  %r1568,  %r1569},{%r1518,  %r1519,  %r1520,  %r1521},{%r1534,  %r1536},{%r1294,  %r1295,  %r1296,  %r1297};

	// end inline asm
	// begin inline asm
	mma.sync.aligned.m16n8k32.row.col.s32.s8.s8.s32 {%r1580,  %r1581,  %r1582,  %r1583},{%r1518,  %r1519,  %r1520,  %r1521},{%r1535,  %r1537},{%r1308,  %r1309,  %r1310,  %r1311};

	// end inline asm
	// begin inline asm
	mma.sync.aligned.m16n8k32.row.col.s32.s8.s8.s32 {%r1594,  %r1595,  %r1596,  %r1597},{%r1518,  %r1519,  %r1520,  %r1521},{%r1538,  %r1540},{%r1322,  %r1323,  %r1324,  %r1325};

	// end inline asm
	// begin inline asm
	mma.sync.aligned.m16n8k32.row.col.s32.s8.s8.s32 {%r1608,  %r1609,  %r1610,  %r1611},{%r1518,  %r1519,  %r1520,  %r1521},{%r1539,  %r1541},{%r1336,  %r1337,  %r1338,  %r1339};

	// end inline asm
	// begin inline asm
	mma.sync.aligned.m16n8k32.row.col.s32.s8.s8.s32 {%r1622,  %r1623,  %r1624,  %r1625},{%r1522,  %r1523,  %r1524,  %r1525},{%r1534,  %r1536},{%r1350,  %r1351,  %r1352,  %r1353};

	// end inline asm
	// begin inline asm
	mma.sync.aligned.m16n8k32.row.col.s32.s8.s8.s32 {%r1636,  %r1637,  %r1638,  %r1639},{%r1522,  %r1523,  %r1524,  %r1525},{%r1535,  %r1537},{%r1364,  %r1365,  %r1366,  %r1367};

	// end inline asm
	// begin inline asm
	mma.sync.aligned.m16n8k32.row.col.s32.s8.s8.s32 {%r1650,  %r1651,  %r1652,  %r1653},{%r1522,  %r1523,  %r1524,  %r1525},{%r1538,  %r1540},{%r1378,  %r1379,  %r1380,  %r1381};

	// end inline asm
	// begin inline asm
	mma.sync.aligned.m16n8k32.row.col.s32.s8.s8.s32 {%r1664,  %r1665,  %r1666,  %r1667},{%r1522,  %r1523,  %r1524,  %r1525},{%r1539,  %r1541},{%r1392,  %r1393,  %r1394,  %r1395};

	// end inline asm
	// begin inline asm
	mma.sync.aligned.m16n8k32.row.col.s32.s8.s8.s32 {%r1678,  %r1679,  %r1680,  %r1681},{%r1526,  %r1527,  %r1528,  %r1529},{%r1534,  %r1536},{%r1406,  %r1407,  %r1408,  %r1409};

	// end inline asm
	// begin inline asm
	mma.sync.aligned.m16n8k32.row.col.s32.s8.s8.s32 {%r1692,  %r1693,  %r1694,  %r1695},{%r1526,  %r1527,  %r1528,  %r1529},{%r1535,  %r1537},{%r1420,  %r1421,  %r1422,  %r1423};

	// end inline asm
	// begin inline asm
	mma.sync.aligned.m16n8k32.row.col.s32.s8.s8.s32 {%r1706,  %r1707,  %r1708,  %r1709},{%r1526,  %r1527,  %r1528,  %r1529},{%r1538,  %r1540},{%r1434,  %r1435,  %r1436,  %r1437};

	// end inline asm
	// begin inline asm
	mma.sync.aligned.m16n8k32.row.col.s32.s8.s8.s32 {%r1720,  %r1721,  %r1722,  %r1723},{%r1526,  %r1527,  %r1528,  %r1529},{%r1539,  %r1541},{%r1448,  %r1449,  %r1450,  %r1451};

	// end inline asm
	// begin inline asm
	mma.sync.aligned.m16n8k32.row.col.s32.s8.s8.s32 {%r1734,  %r1735,  %r1736,  %r1737},{%r1530,  %r1531,  %r1532,  %r1533},{%r1534,  %r1536},{%r1462,  %r1463,  %r1464,  %r1465};

	// end inline asm
	// begin inline asm
	mma.sync.aligned.m16n8k32.row.col.s32.s8.s8.s32 {%r1748,  %r1749,  %r1750,  %r1751},{%r1530,  %r1531,  %r1532,  %r1533},{%r1535,  %r1537},{%r1476,  %r1477,  %r1478,  %r1479};

	// end inline asm
	// begin inline asm
	mma.sync.aligned.m16n8k32.row.col.s32.s8.s8.s32 {%r1762,  %r1763,  %r1764,  %r1765},{%r1530,  %r1531,  %r1532,  %r1533},{%r1538,  %r1540},{%r1490,  %r1491,  %r1492,  %r1493};

	// end inline asm
	// begin inline asm
	mma.sync.aligned.m16n8k32.row.col.s32.s8.s8.s32 {%r1776,  %r1777,  %r1778,  %r1779},{%r1530,  %r1531,  %r1532,  %r1533},{%r1539,  %r1541},{%r1504,  %r1505,  %r1506,  %r1507};

	// end inline asm
	// begin inline asm
	cp.async.commit_group;

	// end inline asm
	// begin inline asm
	cp.async.wait_group 2;

	// end inline asm
	bar.sync 	0;
	// begin inline asm
	mma.sync.aligned.m16n8k32.row.col.s32.s8.s8.s32 {%r1790,  %r1791,  %r1792,  %r1793},{%r1542,  %r1543,  %r1544,  %r1545},{%r1558,  %r1560},{%r1566,  %r1567,  %r1568,  %r1569};

	// end inline asm
	// begin inline asm
	mma.sync.aligned.m16n8k32.row.col.s32.s8.s8.s32 {%r1804,  %r1805,  %r1806,  %r1807},{%r1542,  %r1543,  %r1544,  %r1545},{%r1559,  %r1561},{%r1580,  %r1581,  %r1582,  %r1583};

	// end inline asm
	// begin inline asm
	mma.sync.aligned.m16n8k32.row.col.s32.s8.s8.s32 {%r1818,  %r1819,  %r1820,  %r1821},{%r1542,  %r1543,  %r1544,  %r1545},{%r1562,  %r1564},{%r1594,  %r1595,  %r1596,  %r1597};

	// end inline asm
	// begin inline asm
	mma.sync.aligned.m16n8k32.row.col.s32.s8.s8.s32 {%r1832,  %r1833,  %r1834,  %r1835},{%r1542,  %r1543,  %r1544,  %r1545},{%r1563,  %r1565},{%r1608,  %r1609,  %r1610,  %r1611};

	// end inline asm
	// begin inline asm
	mma.sync.aligned.m16n8k32.row.col.s32.s8.s8.s32 {%r1846,  %r1847,  %r1848,  %r1849},{%r1546,  %r1547,  %r1548,  %r1549},{%r1558,  %r1560},{%r1622,  %r1623,  %r1624,  %r1625};

	// end inline asm
	// begin inline asm
	mma.sync.aligned.m16n8k32.row.col.s32.s8.s8.s32 {%r1860,  %r1861,  %r1862,  %r1863},{%r1546,  %r1547,  %r1548,  %r1549},{%r1559,  %r1561},{%r1636,  %r1637,  %r1638,  %r1639};

	// end inline asm
	// begin inline asm
	mma.sync.aligned.m16n8k32.row.col.s32.s8.s8.s32 {%r1874,  %r1875,  %r1876,  %r1877},{%r1546,  %r1547,  %r1548,  %r1549},{%r1562,  %r1564},{%r1650,  %r1651,  %r1652,  %r1653};

	// end inline asm
	// begin inline asm
	mma.sync.aligned.m16n8k32.row.col.s32.s8.s8.s32 {%r1888,  %r1889,  %r1890,  %r1891},{%r1546,  %r1547,  %r1548,  %r1549},{%r1563,  %r1565},{%r1664,  %r1665,  %r1666,  %r1667};

	// end inline asm
	// begin inline asm
	mma.sync.aligned.m16n8k32.row.col.s32.s8.s8.s32 {%r1902,  %r1903,  %r1904,  %r1905},{%r1550,  %r1551,  %r1552,  %r1553},{%r1558,  %r1560},{%r1678,  %r1679,  %r1680,  %r1681};

	// end inline asm
	// begin inline asm
	mma.sync.aligned.m16n8k32.row.col.s32.s8.s8.s32 {%r1916,  %r1917,  %r1918,  %r1919},{%r1550,  %r1551,  %r1552,  %r1553},{%r1559,  %r1561},{%r1692,  %r1693,  %r1694,  %r1695};

	// end inline asm
	// begin inline asm
	mma.sync.aligned.m16n8k32.row.col.s32.s8.s8.s32 {%r1930,  %r1931,  %r1932,  %r1933},{%r1550,  %r1551,  %r1552,  %r1553},{%r1562,  %r1564},{%r1706,  %r1707,  %r1708,  %r1709};

	// end inline asm
	// begin inline asm
	mma.sync.aligned.m16n8k32.row.col.s32.s8.s8.s32 {%r1944,  %r1945,  %r1946,  %r1947},{%r1550,  %r1551,  %r1552,  %r1553},{%r1563,  %r1565},{%r1720,  %r1721,  %r1722,  %r1723};

	// end inline asm
	// begin inline asm
	mma.sync.aligned.m16n8k32.row.col.s32.s8.s8.s32 {%r1958,  %r1959,  %r1960,  %r1961},{%r1554,  %r1555,  %r1556,  %r1557},{%r1558,  %r1560},{%r1734,  %r1735,  %r1736,  %r1737};

	// end inline asm
	// begin inline asm
	mma.sync.aligned.m16n8k32.row.col.s32.s8.s8.s32 {%r1972,  %r1973,  %r1974,  %r1975},{%r1554,  %r1555,  %r1556,  %r1557},{%r1559,  %r1561},{%r1748,  %r1749,  %r1750,  %r1751};

	// end inline asm
	// begin inline asm
	mma.sync.aligned.m16n8k32.row.col.s32.s8.s8.s32 {%r1986,  %r1987,  %r1988,  %r1989},{%r1554,  %r1555,  %r1556,  %r1557},{%r1562,  %r1564},{%r1762,  %r1763,  %r1764,  %r1765};

	// end inline asm
	// begin inline asm
	mma.sync.aligned.m16n8k32.row.col.s32.s8.s8.s32 {%r2000,  %r2001,  %r2002,  %r2003},{%r1554,  %r1555,  %r1556,  %r1557},{%r1563,  %r1565},{%r1776,  %r1777,  %r1778,  %r1779};

	// end inline asm
	add.s32 	%r2136, %r38, 32768;
	cvt.u64.u32 	%rd205, %r2136;
	// begin inline asm
	ldmatrix.sync.aligned.x4.m8n8.shared.b16 {%r2014, %r2015, %r2016, %r2017}, [%rd205];

	// end inline asm
	add.s32 	%r2137, %r38, 33792;
	cvt.u64.u32 	%rd206, %r2137;
	// begin inline asm
	ldmatrix.sync.aligned.x4.m8n8.shared.b16 {%r2018, %r2019, %r2020, %r2021}, [%rd206];

	// end inline asm
	add.s32 	%r2138, %r38, 34816;
	cvt.u64.u32 	%rd207, %r2138;
	// begin inline asm
	ldmatrix.sync.aligned.x4.m8n8.shared.b16 {%r2022, %r2023, %r2024, %r2025}, [%rd207];

	// end inline asm
	add.s32 	%r2139, %r38, 35840;
	cvt.u64.u32 	%rd208, %r2139;
	// begin inline asm
	ldmatrix.sync.aligned.x4.m8n8.shared.b16 {%r2026, %r2027, %r2028, %r2029}, [%rd208];

	// end inline asm
	add.s32 	%r2140, %r56, 32768;
	cvt.u64.u32 	%rd209, %r2140;
	// begin inline asm
	ldmatrix.sync.aligned.x4.m8n8.shared.b16 {%r2030, %r2031, %r2032, %r2033}, [%rd209];

	// end inline asm
	add.s32 	%r2141, %r56, 33792;
	cvt.u64.u32 	%rd210, %r2141;
	// begin inline asm
	ldmatrix.sync.aligned.x4.m8n8.shared.b16 {%r2034, %r2035, %r2036, %r2037}, [%rd210];

	// end inline asm
	shl.b32 	%r2142, %r7, 9;
	shl.b32 	%r2143, %r6, 6;
	add.s32 	%r2144, %r2101, %r2142;
	shl.b32 	%r2145, %r10, 4;
	add.s32 	%r2146, %r2144, %r2145;
	cvt.u64.u32 	%rd211, %r2146;
	// begin inline asm
	ldmatrix.sync.aligned.x4.m8n8.shared.b16 {%r2038, %r2039, %r2040, %r2041}, [%rd211];

	// end inline asm
	add.s32 	%r2147, %r2098, %r2143;
	shl.b32 	%r2148, %r15, 4;
	add.s32 	%r2149, %r2147, %r2148;
	cvt.u64.u32 	%rd212, %r2149;
	// begin inline asm
	ldmatrix.sync.aligned.x4.m8n8.shared.b16 {%r2042, %r2043, %r2044, %r2045}, [%rd212];

	// end inline asm
	// begin inline asm
	{mul.f16x2 %r2046,%r2038,%r2042;
}
	// end inline asm
	mov.b32 	{%rs41, %rs42}, %r2046;
	// begin inline asm
	{  cvt.f32.f16 %f291, %rs41;}

	// end inline asm
	// begin inline asm
	{  cvt.f32.f16 %f292, %rs42;}

	// end inline asm
	cvt.rn.f32.s32 	%f387, %r1790;
	fma.rn.f32 	%f323, %f291, %f387, %f578;
	cvt.rn.f32.s32 	%f388, %r1791;
	fma.rn.f32 	%f324, %f291, %f388, %f577;
	cvt.rn.f32.s32 	%f389, %r1792;
	fma.rn.f32 	%f325, %f292, %f389, %f576;
	cvt.rn.f32.s32 	%f390, %r1793;
	fma.rn.f32 	%f326, %f292, %f390, %f575;
	// begin inline asm
	{mul.f16x2 %r2049,%r2038,%r2043;
}
	// end inline asm
	mov.b32 	{%rs43, %rs44}, %r2049;
	// begin inline asm
	{  cvt.f32.f16 %f293, %rs43;}

	// end inline asm
	// begin inline asm
	{  cvt.f32.f16 %f294, %rs44;}

	// end inline asm
	cvt.rn.f32.s32 	%f391, %r1804;
	fma.rn.f32 	%f327, %f293, %f391, %f574;
	cvt.rn.f32.s32 	%f392, %r1805;
	fma.rn.f32 	%f328, %f293, %f392, %f573;
	cvt.rn.f32.s32 	%f393, %r1806;
	fma.rn.f32 	%f329, %f294, %f393, %f572;
	cvt.rn.f32.s32 	%f394, %r1807;
	fma.rn.f32 	%f330, %f294, %f394, %f571;
	// begin inline asm
	{mul.f16x2 %r2052,%r2038,%r2044;
}
	// end inline asm
	mov.b32 	{%rs45, %rs46}, %r2052;
	// begin inline asm
	{  cvt.f32.f16 %f295, %rs45;}

	// end inline asm
	// begin inline asm
	{  cvt.f32.f16 %f296, %rs46;}

	// end inline asm
	cvt.rn.f32.s32 	%f395, %r1818;
	fma.rn.f32 	%f331, %f295, %f395, %f570;
	cvt.rn.f32.s32 	%f396, %r1819;
	fma.rn.f32 	%f332, %f295, %f396, %f569;
	cvt.rn.f32.s32 	%f397, %r1820;
	fma.rn.f32 	%f333, %f296, %f397, %f568;
	cvt.rn.f32.s32 	%f398, %r1821;
	fma.rn.f32 	%f334, %f296, %f398, %f567;
	// begin inline asm
	{mul.f16x2 %r2055,%r2038,%r2045;
}
	// end inline asm
	mov.b32 	{%rs47, %rs48}, %r2055;
	// begin inline asm
	{  cvt.f32.f16 %f297, %rs47;}

	// end inline asm
	// begin inline asm
	{  cvt.f32.f16 %f298, %rs48;}

	// end inline asm
	cvt.rn.f32.s32 	%f399, %r1832;
	fma.rn.f32 	%f335, %f297, %f399, %f566;
	cvt.rn.f32.s32 	%f400, %r1833;
	fma.rn.f32 	%f336, %f297, %f400, %f565;
	cvt.rn.f32.s32 	%f401, %r1834;
	fma.rn.f32 	%f337, %f298, %f401, %f564;
	cvt.rn.f32.s32 	%f402, %r1835;
	fma.rn.f32 	%f338, %f298, %f402, %f563;
	// begin inline asm
	{mul.f16x2 %r2058,%r2039,%r2042;
}
	// end inline asm
	mov.b32 	{%rs49, %rs50}, %r2058;
	// begin inline asm
	{  cvt.f32.f16 %f299, %rs49;}

	// end inline asm
	// begin inline asm
	{  cvt.f32.f16 %f300, %rs50;}

	// end inline asm
	cvt.rn.f32.s32 	%f403, %r1846;
	fma.rn.f32 	%f339, %f299, %f403, %f562;
	cvt.rn.f32.s32 	%f404, %r1847;
	fma.rn.f32 	%f340, %f299, %f404, %f561;
	cvt.rn.f32.s32 	%f405, %r1848;
	fma.rn.f32 	%f341, %f300, %f405, %f560;
	cvt.rn.f32.s32 	%f406, %r1849;
	fma.rn.f32 	%f342, %f300, %f406, %f559;
	// begin inline asm
	{mul.f16x2 %r2061,%r2039,%r2043;
}
	// end inline asm
	mov.b32 	{%rs51, %rs52}, %r2061;
	// begin inline asm
	{  cvt.f32.f16 %f301, %rs51;}

	// end inline asm
	// begin inline asm
	{  cvt.f32.f16 %f302, %rs52;}

	// end inline asm
	cvt.rn.f32.s32 	%f407, %r1860;
	fma.rn.f32 	%f343, %f301, %f407, %f558;
	cvt.rn.f32.s32 	%f408, %r1861;
	fma.rn.f32 	%f344, %f301, %f408, %f557;
	cvt.rn.f32.s32 	%f409, %r1862;
	fma.rn.f32 	%f345, %f302, %f409, %f556;
	cvt.rn.f32.s32 	%f410, %r1863;
	fma.rn.f32 	%f346, %f302, %f410, %f555;
	// begin inline asm
	{mul.f16x2 %r2064,%r2039,%r2044;
}
	// end inline asm
	mov.b32 	{%rs53, %rs54}, %r2064;
	// begin inline asm
	{  cvt.f32.f16 %f303, %rs53;}

	// end inline asm
	// begin inline asm
	{  cvt.f32.f16 %f304, %rs54;}

	// end inline asm
	cvt.rn.f32.s32 	%f411, %r1874;
	fma.rn.f32 	%f347, %f303, %f411, %f554;
	cvt.rn.f32.s32 	%f412, %r1875;
	fma.rn.f32 	%f348, %f303, %f412, %f553;
	cvt.rn.f32.s32 	%f413, %r1876;
	fma.rn.f32 	%f349, %f304, %f413, %f552;
	cvt.rn.f32.s32 	%f414, %r1877;
	fma.rn.f32 	%f350, %f304, %f414, %f551;
	// begin inline asm
	{mul.f16x2 %r2067,%r2039,%r2045;
}
	// end inline asm
	mov.b32 	{%rs55, %rs56}, %r2067;
	// begin inline asm
	{  cvt.f32.f16 %f305, %rs55;}

	// end inline asm
	// begin inline asm
	{  cvt.f32.f16 %f306, %rs56;}

	// end inline asm
	cvt.rn.f32.s32 	%f415, %r1888;
	fma.rn.f32 	%f351, %f305, %f415, %f550;
	cvt.rn.f32.s32 	%f416, %r1889;
	fma.rn.f32 	%f352, %f305, %f416, %f549;
	cvt.rn.f32.s32 	%f417, %r1890;
	fma.rn.f32 	%f353, %f306, %f417, %f548;
	cvt.rn.f32.s32 	%f418, %r1891;
	fma.rn.f32 	%f354, %f306, %f418, %f547;
	// begin inline asm
	{mul.f16x2 %r2070,%r2040,%r2042;
}
	// end inline asm
	mov.b32 	{%rs57, %rs58}, %r2070;
	// begin inline asm
	{  cvt.f32.f16 %f307, %rs57;}

	// end inline asm
	// begin inline asm
	{  cvt.f32.f16 %f308, %rs58;}

	// end inline asm
	cvt.rn.f32.s32 	%f419, %r1902;
	fma.rn.f32 	%f355, %f307, %f419, %f546;
	cvt.rn.f32.s32 	%f420, %r1903;
	fma.rn.f32 	%f356, %f307, %f420, %f545;
	cvt.rn.f32.s32 	%f421, %r1904;
	fma.rn.f32 	%f357, %f308, %f421, %f544;
	cvt.rn.f32.s32 	%f422, %r1905;
	fma.rn.f32 	%f358, %f308, %f422, %f543;
	// begin inline asm
	{mul.f16x2 %r2073,%r2040,%r2043;
}
	// end inline asm
	mov.b32 	{%rs59, %rs60}, %r2073;
	// begin inline asm
	{  cvt.f32.f16 %f309, %rs59;}

	// end inline asm
	// begin inline asm
	{  cvt.f32.f16 %f310, %rs60;}

	// end inline asm
	cvt.rn.f32.s32 	%f423, %r1916;
	fma.rn.f32 	%f359, %f309, %f423, %f542;
	cvt.rn.f32.s32 	%f424, %r1917;
	fma.rn.f32 	%f360, %f309, %f424, %f541;
	cvt.rn.f32.s32 	%f425, %r1918;
	fma.rn.f32 	%f361, %f310, %f425, %f540;
	cvt.rn.f32.s32 	%f426, %r1919;
	fma.rn.f32 	%f362, %f310, %f426, %f539;
	// begin inline asm
	{mul.f16x2 %r2076,%r2040,%r2044;
}
	// end inline asm
	mov.b32 	{%rs61, %rs62}, %r2076;
	// begin inline asm
	{  cvt.f32.f16 %f311, %rs61;}

	// end inline asm
	// begin inline asm
	{  cvt.f32.f16 %f312, %rs62;}

	// end inline asm
	cvt.rn.f32.s32 	%f427, %r1930;
	fma.rn.f32 	%f363, %f311, %f427, %f538;
	cvt.rn.f32.s32 	%f428, %r1931;
	fma.rn.f32 	%f364, %f311, %f428, %f537;
	cvt.rn.f32.s32 	%f429, %r1932;
	fma.rn.f32 	%f365, %f312, %f429, %f536;
	cvt.rn.f32.s32 	%f430, %r1933;
	fma.rn.f32 	%f366, %f312, %f430, %f535;
	// begin inline asm
	{mul.f16x2 %r2079,%r2040,%r2045;
}
	// end inline asm
	mov.b32 	{%rs63, %rs64}, %r2079;
	// begin inline asm
	{  cvt.f32.f16 %f313, %rs63;}

	// end inline asm
	// begin inline asm
	{  cvt.f32.f16 %f314, %rs64;}

	// end inline asm
	cvt.rn.f32.s32 	%f431, %r1944;
	fma.rn.f32 	%f367, %f313, %f431, %f534;
	cvt.rn.f32.s32 	%f432, %r1945;
	fma.rn.f32 	%f368, %f313, %f432, %f533;
	cvt.rn.f32.s32 	%f433, %r1946;
	fma.rn.f32 	%f369, %f314, %f433, %f532;
	cvt.rn.f32.s32 	%f434, %r1947;
	fma.rn.f32 	%f370, %f314, %f434, %f531;
	// begin inline asm
	{mul.f16x2 %r2082,%r2041,%r2042;
}
	// end inline asm
	mov.b32 	{%rs65, %rs66}, %r2082;
	// begin inline asm
	{  cvt.f32.f16 %f315, %rs65;}

	// end inline asm
	// begin inline asm
	{  cvt.f32.f16 %f316, %rs66;}

	// end inline asm
	cvt.rn.f32.s32 	%f435, %r1958;
	fma.rn.f32 	%f371, %f315, %f435, %f530;
	cvt.rn.f32.s32 	%f436, %r1959;
	fma.rn.f32 	%f372, %f315, %f436, %f529;
	cvt.rn.f32.s32 	%f437, %r1960;
	fma.rn.f32 	%f373, %f316, %f437, %f528;
	cvt.rn.f32.s32 	%f438, %r1961;
	fma.rn.f32 	%f374, %f316, %f438, %f527;
	// begin inline asm
	{mul.f16x2 %r2085,%r2041,%r2043;
}
	// end inline asm
	mov.b32 	{%rs67, %rs68}, %r2085;
	// begin inline asm
	{  cvt.f32.f16 %f317, %rs67;}

	// end inline asm
	// begin inline asm
	{  cvt.f32.f16 %f318, %rs68;}

	// end inline asm
	cvt.rn.f32.s32 	%f439, %r1972;
	fma.rn.f32 	%f375, %f317, %f439, %f526;
	cvt.rn.f32.s32 	%f440, %r1973;
	fma.rn.f32 	%f376, %f317, %f440, %f525;
	cvt.rn.f32.s32 	%f441, %r1974;
	fma.rn.f32 	%f377, %f318, %f441, %f524;
	cvt.rn.f32.s32 	%f442, %r1975;
	fma.rn.f32 	%f378, %f318, %f442, %f523;
	// begin inline asm
	{mul.f16x2 %r2088,%r2041,%r2044;
}
	// end inline asm
	mov.b32 	{%rs69, %rs70}, %r2088;
	// begin inline asm
	{  cvt.f32.f16 %f319, %rs69;}

	// end inline asm
	// begin inline asm
	{  cvt.f32.f16 %f320, %rs70;}

	// end inline asm
	cvt.rn.f32.s32 	%f443, %r1986;
	fma.rn.f32 	%f379, %f319, %f443, %f522;
	cvt.rn.f32.s32 	%f444, %r1987;
	fma.rn.f32 	%f380, %f319, %f444, %f521;
	cvt.rn.f32.s32 	%f445, %r1988;
	fma.rn.f32 	%f381, %f320, %f445, %f520;
	cvt.rn.f32.s32 	%f446, %r1989;
	fma.rn.f32 	%f382, %f320, %f446, %f519;
	// begin inline asm
	{mul.f16x2 %r2091,%r2041,%r2045;
}
	// end inline asm
	mov.b32 	{%rs71, %rs72}, %r2091;
	// begin inline asm
	{  cvt.f32.f16 %f321, %rs71;}

	// end inline asm
	// begin inline asm
	{  cvt.f32.f16 %f322, %rs72;}

	// end inline asm
	cvt.rn.f32.s32 	%f447, %r2000;
	fma.rn.f32 	%f383, %f321, %f447, %f518;
	cvt.rn.f32.s32 	%f448, %r2001;
	fma.rn.f32 	%f384, %f321, %f448, %f517;
	cvt.rn.f32.s32 	%f449, %r2002;
	fma.rn.f32 	%f385, %f322, %f449, %f516;
	cvt.rn.f32.s32 	%f450, %r2003;
	fma.rn.f32 	%f386, %f322, %f450, %f515;
	shl.b32 	%r2150, %r7, 13;
	shl.b32 	%r2151, %r6, 5;
	add.s32 	%r2152, %r2150, %r2151;
	shl.b32 	%r2153, %r12, 7;
	shl.b32 	%r2154, %r10, 1;
	and.b32  	%r2155, %r2154, 6;
	or.b32  	%r2156, %r2153, %r2155;
	// begin inline asm
	{  cvt.rn.f16.f32 %rs73, %f323;}

	// end inline asm
	add.s32 	%r2157, %r2152, %r2156;
	shl.b32 	%r2158, %r2157, 1;
	add.s32 	%r2159, %r2097, %r2158;
	// begin inline asm
	{  cvt.rn.f16.f32 %rs74, %f324;}

	// end inline asm
	mov.b32 	%r2160, {%rs73, %rs74};
	st.shared.u32 	[%r2159], %r2160;
	// begin inline asm
	{  cvt.rn.f16.f32 %rs75, %f325;}

	// end inline asm
	// begin inline asm
	{  cvt.rn.f16.f32 %rs76, %f326;}

	// end inline asm
	mov.b32 	%r2161, {%rs75, %rs76};
	st.shared.u32 	[%r2159+2048], %r2161;
	// begin inline asm
	{  cvt.rn.f16.f32 %rs77, %f327;}

	// end inline asm
	// begin inline asm
	{  cvt.rn.f16.f32 %rs78, %f328;}

	// end inline asm
	mov.b32 	%r2162, {%rs77, %rs78};
	st.shared.u32 	[%r2159+16], %r2162;
	// begin inline asm
	{  cvt.rn.f16.f32 %rs79, %f329;}

	// end inline asm
	// begin inline asm
	{  cvt.rn.f16.f32 %rs80, %f330;}

	// end inline asm
	mov.b32 	%r2163, {%rs79, %rs80};
	st.shared.u32 	[%r2159+2064], %r2163;
	// begin inline asm
	{  cvt.rn.f16.f32 %rs81, %f331;}

	// end inline asm
	// begin inline asm
	{  cvt.rn.f16.f32 %rs82, %f332;}

	// end inline asm
	mov.b32 	%r2164, {%rs81, %rs82};
	st.shared.u32 	[%r2159+32], %r2164;
	// begin inline asm
	{  cvt.rn.f16.f32 %rs83, %f333;}

	// end inline asm
	// begin inline asm
	{  cvt.rn.f16.f32 %rs84, %f334;}

	// end inline asm
	mov.b32 	%r2165, {%rs83, %rs84};
	st.shared.u32 	[%r2159+2080], %r2165;
	// begin inline asm
	{  cvt.rn.f16.f32 %rs85, %f335;}

	// end inline asm
	// begin inline asm
	{  cvt.rn.f16.f32 %rs86, %f336;}

	// end inline asm
	mov.b32 	%r2166, {%rs85, %rs86};
	st.shared.u32 	[%r2159+48], %r2166;
	// begin inline asm
	{  cvt.rn.f16.f32 %rs87, %f337;}

	// end inline asm
	// begin inline asm
	{  cvt.rn.f16.f32 %rs88, %f338;}

	// end inline asm
	mov.b32 	%r2167, {%rs87, %rs88};
	st.shared.u32 	[%r2159+2096], %r2167;
	// begin inline asm
	{  cvt.rn.f16.f32 %rs89, %f339;}

	// end inline asm
	// begin inline asm
	{  cvt.rn.f16.f32 %rs90, %f340;}

	// end inline asm
	mov.b32 	%r2168, {%rs89, %rs90};
	st.shared.u32 	[%r2159+4096], %r2168;
	// begin inline asm
	{  cvt.rn.f16.f32 %rs91, %f341;}

	// end inline asm
	// begin inline asm
	{  cvt.rn.f16.f32 %rs92, %f342;}

	// end inline asm
	mov.b32 	%r2169, {%rs91, %rs92};
	st.shared.u32 	[%r2159+6144], %r2169;
	// begin inline asm
	{  cvt.rn.f16.f32 %rs93, %f343;}

	// end inline asm
	// begin inline asm
	{  cvt.rn.f16.f32 %rs94, %f344;}

	// end inline asm
	mov.b32 	%r2170, {%rs93, %rs94};
	st.shared.u32 	[%r2159+4112], %r2170;
	// begin inline asm
	{  cvt.rn.f16.f32 %rs95, %f345;}

	// end inline asm
	// begin inline asm
	{  cvt.rn.f16.f32 %rs96, %f346;}

	// end inline asm
	mov.b32 	%r2171, {%rs95, %rs96};
	st.shared.u32 	[%r2159+6160], %r2171;
	// begin inline asm
	{  cvt.rn.f16.f32 %rs97, %f347;}

	// end inline asm
	// begin inline asm
	{  cvt.rn.f16.f32 %rs98, %f348;}

	// end inline asm
	mov.b32 	%r2172, {%rs97, %rs98};
	st.shared.u32 	[%r2159+4128], %r2172;
	// begin inline asm
	{  cvt.rn.f16.f32 %rs99, %f349;}

	// end inline asm
	// begin inline asm
	{  cvt.rn.f16.f32 %rs100, %f350;}

	// end inline asm
	mov.b32 	%r2173, {%rs99, %rs100};
	st.shared.u32 	[%r2159+6176], %r2173;
	// begin inline asm
	{  cvt.rn.f16.f32 %rs101, %f351;}

	// end inline asm
	// begin inline asm
	{  cvt.rn.f16.f32 %rs102, %f352;}

	// end inline asm
	mov.b32 	%r2174, {%rs101, %rs102};
	st.shared.u32 	[%r2159+4144], %r2174;
	// begin inline asm
	{  cvt.rn.f16.f32 %rs103, %f353;}

	// end inline asm
	// begin inline asm
	{  cvt.rn.f16.f32 %rs104, %f354;}

	// end inline asm
	mov.b32 	%r2175, {%rs103, %rs104};
	st.shared.u32 	[%r2159+6192], %r2175;
	// begin inline asm
	{  cvt.rn.f16.f32 %rs105, %f355;}

	// end inline asm
	// begin inline asm
	{  cvt.rn.f16.f32 %rs106, %f356;}

	// end inline asm
	mov.b32 	%r2176, {%rs105, %rs106};
	st.shared.u32 	[%r2159+8192], %r2176;
	// begin inline asm
	{  cvt.rn.f16.f32 %rs107, %f357;}

	// end inline asm
	// begin inline asm
	{  cvt.rn.f16.f32 %rs108, %f358;}

	// end inline asm
	mov.b32 	%r2177, {%rs107, %rs108};
	st.shared.u32 	[%r2159+10240], %r2177;
	// begin inline asm
	{  cvt.rn.f16.f32 %rs109, %f359;}

	// end inline asm
	// begin inline asm
	{  cvt.rn.f16.f32 %rs110, %f360;}

	// end inline asm
	mov.b32 	%r2178, {%rs109, %rs110};
	st.shared.u32 	[%r2159+8208], %r2178;
	// begin inline asm
	{  cvt.rn.f16.f32 %rs111, %f361;}

	// end inline asm
	// begin inline asm
	{  cvt.rn.f16.f32 %rs112, %f362;}

	// end inline asm
	mov.b32 	%r2179, {%rs111, %rs112};
	st.shared.u32 	[%r2159+10256], %r2179;
	// begin inline asm
	{  cvt.rn.f16.f32 %rs113, %f363;}

	// end inline asm
	// begin inline asm
	{  cvt.rn.f16.f32 %rs114, %f364;}

	// end inline asm
	mov.b32 	%r2180, {%rs113, %rs114};
	st.shared.u32 	[%r2159+8224], %r2180;
	// begin inline asm
	{  cvt.rn.f16.f32 %rs115, %f365;}

	// end inline asm
	// begin inline asm
	{  cvt.rn.f16.f32 %rs116, %f366;}

	// end inline asm
	mov.b32 	%r2181, {%rs115, %rs116};
	st.shared.u32 	[%r2159+10272], %r2181;
	// begin inline asm
	{  cvt.rn.f16.f32 %rs117, %f367;}

	// end inline asm
	// begin inline asm
	{  cvt.rn.f16.f32 %rs118, %f368;}

	// end inline asm
	mov.b32 	%r2182, {%rs117, %rs118};
	st.shared.u32 	[%r2159+8240], %r2182;
	// begin inline asm
	{  cvt.rn.f16.f32 %rs119, %f369;}

	// end inline asm
	// begin inline asm
	{  cvt.rn.f16.f32 %rs120, %f370;}

	// end inline asm
	mov.b32 	%r2183, {%rs119, %rs120};
	st.shared.u32 	[%r2159+10288], %r2183;
	// begin inline asm
	{  cvt.rn.f16.f32 %rs121, %f371;}

	// end inline asm
	// begin inline asm
	{  cvt.rn.f16.f32 %rs122, %f372;}

	// end inline asm
	mov.b32 	%r2184, {%rs121, %rs122};
	st.shared.u32 	[%r2159+12288], %r2184;
	// begin inline asm
	{  cvt.rn.f16.f32 %rs123, %f373;}

	// end inline asm
	// begin inline asm
	{  cvt.rn.f16.f32 %rs124, %f374;}

	// end inline asm
	mov.b32 	%r2185, {%rs123, %rs124};
	st.shared.u32 	[%r2159+14336], %r2185;
	// begin inline asm
	{  cvt.rn.f16.f32 %rs125, %f375;}

	// end inline asm
	// begin inline asm
	{  cvt.rn.f16.f32 %rs126, %f376;}

	// end inline asm
	mov.b32 	%r2186, {%rs125, %rs126};
	st.shared.u32 	[%r2159+12304], %r2186;
	// begin inline asm
	{  cvt.rn.f16.f32 %rs127, %f377;}

	// end inline asm
	// begin inline asm
	{  cvt.rn.f16.f32 %rs128, %f378;}

	// end inline asm
	mov.b32 	%r2187, {%rs127, %rs128};
	st.shared.u32 	[%r2159+14352], %r2187;
	// begin inline asm
	{  cvt.rn.f16.f32 %rs129, %f379;}

	// end inline asm
	// begin inline asm
	{  cvt.rn.f16.f32 %rs130, %f380;}

	// end inline asm
	mov.b32 	%r2188, {%rs129, %rs130};
	st.shared.u32 	[%r2159+12320], %r2188;
	// begin inline asm
	{  cvt.rn.f16.f32 %rs131, %f381;}

	// end inline asm
	// begin inline asm
	{  cvt.rn.f16.f32 %rs132, %f382;}

	// end inline asm
	mov.b32 	%r2189, {%rs131, %rs132};
	st.shared.u32 	[%r2159+14368], %r2189;
	// begin inline asm
	{  cvt.rn.f16.f32 %rs133, %f383;}

	// end inline asm
	// begin inline asm
	{  cvt.rn.f16.f32 %rs134, %f384;}

	// end inline asm
	mov.b32 	%r2190, {%rs133, %rs134};
	st.shared.u32 	[%r2159+12336], %r2190;
	// begin inline asm
	{  cvt.rn.f16.f32 %rs135, %f385;}

	// end inline asm
	// begin inline asm
	{  cvt.rn.f16.f32 %rs136, %f386;}

	// end inline asm
	mov.b32 	%r2191, {%rs135, %rs136};
	st.shared.u32 	[%r2159+14384], %r2191;
	bar.sync 	0;
	mul.lo.s32 	%r2192, %r244, %r8;
	cvt.s64.s32 	%rd232, %r2192;
	cvt.u64.u32 	%rd233, %r18;
	add.s64 	%rd38, %rd232, %rd233;
	add.s32 	%r2293, %r11, %r35;
	cvta.to.global.u64 	%rd234, %rd269;
	cvt.u64.u32 	%rd235, %r2145;
	and.b64  	%rd236, %rd235, 240;
	add.s64 	%rd39, %rd234, %rd236;
	and.b32  	%r2193, %r2145, 240;
	add.s32 	%r228, %r2097, %r2193;
	add.s32 	%r2194, %r2293, %r8;
	setp.ge.u32 	%p50, %r2194, %r250;
	@%p50 bra 	$L__BB0_19;
	mul.lo.s32 	%r2195, %r2293, %r244;
	cvt.s64.s32 	%rd237, %r2195;
	add.s64 	%rd238, %rd38, %rd237;
	shl.b64 	%rd239, %rd238, 1;
	add.s64 	%rd240, %rd39, %rd239;
	shl.b32 	%r2196, %r2293, 8;
	add.s32 	%r2197, %r228, %r2196;
	ld.shared.v4.u32 	{%r2198, %r2199, %r2200, %r2201}, [%r2197];
	st.global.v4.u32 	[%rd240], {%r2198, %r2199, %r2200, %r2201};
	add.s32 	%r2293, %r2293, 2;
$L__BB0_19:
	add.s32 	%r2202, %r2293, %r8;
	setp.ge.u32 	%p51, %r2202, %r250;
	@%p51 bra 	$L__BB0_21;
	mul.lo.s32 	%r2203, %r2293, %r244;
	cvt.s64.s32 	%rd241, %r2203;
	add.s64 	%rd242, %rd38, %rd241;
	shl.b64 	%rd243, %rd242, 1;
	add.s64 	%rd244, %rd39, %rd243;
	shl.b32 	%r2204, %r2293, 8;
	add.s32 	%r2205, %r228, %r2204;
	ld.shared.v4.u32 	{%r2206, %r2207, %r2208, %r2209}, [%r2205];
	st.global.v4.u32 	[%rd244], {%r2206, %r2207, %r2208, %r2209};
	add.s32 	%r2293, %r2293, 2;
$L__BB0_21:
	add.s32 	%r2210, %r2293, %r8;
	setp.ge.u32 	%p52, %r2210, %r250;
	@%p52 bra 	$L__BB0_23;
	mul.lo.s32 	%r2211, %r2293, %r244;
	cvt.s64.s32 	%rd245, %r2211;
	add.s64 	%rd246, %rd38, %rd245;
	shl.b64 	%rd247, %rd246, 1;
	add.s64 	%rd248, %rd39, %rd247;
	shl.b32 	%r2212, %r2293, 8;
	add.s32 	%r2213, %r228, %r2212;
	ld.shared.v4.u32 	{%r2214, %r2215, %r2216, %r2217}, [%r2213];
	st.global.v4.u32 	[%rd248], {%r2214, %r2215, %r2216, %r2217};
	add.s32 	%r2293, %r2293, 2;
$L__BB0_23:
	add.s32 	%r2218, %r2293, %r8;
	setp.ge.u32 	%p53, %r2218, %r250;
	@%p53 bra 	$L__BB0_25;
	mul.lo.s32 	%r2219, %r2293, %r244;
	cvt.s64.s32 	%rd249, %r2219;
	add.s64 	%rd250, %rd38, %rd249;
	shl.b64 	%rd251, %rd250, 1;
	add.s64 	%rd252, %rd39, %rd251;
	shl.b32 	%r2220, %r2293, 8;
	add.s32 	%r2221, %r228, %r2220;
	ld.shared.v4.u32 	{%r2222, %r2223, %r2224, %r2225}, [%r2221];
	st.global.v4.u32 	[%rd252], {%r2222, %r2223, %r2224, %r2225};
	add.s32 	%r2293, %r2293, 2;
$L__BB0_25:
	add.s32 	%r2226, %r2293, %r8;
	setp.ge.u32 	%p54, %r2226, %r250;
	@%p54 bra 	$L__BB0_27;
	mul.lo.s32 	%r2227, %r2293, %r244;
	cvt.s64.s32 	%rd253, %r2227;
	add.s64 	%rd254, %rd38, %rd253;
	shl.b64 	%rd255, %rd254, 1;
	add.s64 	%rd256, %rd39, %rd255;
	shl.b32 	%r2228, %r2293, 8;
	add.s32 	%r2229, %r228, %r2228;
	ld.shared.v4.u32 	{%r2230, %r2231, %r2232, %r2233}, [%r2229];
	st.global.v4.u32 	[%rd256], {%r2230, %r2231, %r2232, %r2233};
	add.s32 	%r2293, %r2293, 2;
$L__BB0_27:
	add.s32 	%r2234, %r2293, %r8;
	setp.ge.u32 	%p55, %r2234, %r250;
	@%p55 bra 	$L__BB0_29;
	mul.lo.s32 	%r2235, %r2293, %r244;
	cvt.s64.s32 	%rd257, %r2235;
	add.s64 	%rd258, %rd38, %rd257;
	shl.b64 	%rd259, %rd258, 1;
	add.s64 	%rd260, %rd39, %rd259;
	shl.b32 	%r2236, %r2293, 8;
	add.s32 	%r2237, %r228, %r2236;
	ld.shared.v4.u32 	{%r2238, %r2239, %r2240, %r2241}, [%r2237];
	st.global.v4.u32 	[%rd260], {%r2238, %r2239, %r2240, %r2241};
	add.s32 	%r2293, %r2293, 2;
$L__BB0_29:
	add.s32 	%r2242, %r2293, %r8;
	setp.ge.u32 	%p56, %r2242, %r250;
	@%p56 bra 	$L__BB0_31;
	mul.lo.s32 	%r2243, %r2293, %r244;
	cvt.s64.s32 	%rd261, %r2243;
	add.s64 	%rd262, %rd38, %rd261;
	shl.b64 	%rd263, %rd262, 1;
	add.s64 	%rd264, %rd39, %rd263;
	shl.b32 	%r2244, %r2293, 8;
	add.s32 	%r2245, %r228, %r2244;
	ld.shared.v4.u32 	{%r2246, %r2247, %r2248, %r2249}, [%r2245];
	st.global.v4.u32 	[%rd264], {%r2246, %r2247, %r2248, %r2249};
	add.s32 	%r2293, %r2293, 2;
$L__BB0_31:
	add.s32 	%r2250, %r2293, %r8;
	setp.ge.u32 	%p57, %r2250, %r250;
	@%p57 bra 	$L__BB0_33;
	mul.lo.s32 	%r2251, %r2293, %r244;
	cvt.s64.s32 	%rd265, %r2251;
	add.s64 	%rd266, %rd38, %rd265;
	shl.b64 	%rd267, %rd266, 1;
	add.s64 	%rd268, %rd39, %rd267;
	shl.b32 	%r2252, %r2293, 8;
	add.s32 	%r2253, %r228, %r2252;
	ld.shared.v4.u32 	{%r2254, %r2255, %r2256, %r2257}, [%r2253];
	st.global.v4.u32 	[%rd268], {%r2254, %r2255, %r2256, %r2257};
$L__BB0_33:
	ret;

}


// ===== COMPILED SASS (sm_100) =====

	.target	sm_100

	.elftype	@"ET_EXEC"


//--------------------- .note.nv.tkinfo           --------------------------
	.section	.note.nv.tkinfo,"",@"SHT_NOTE"
	.sectionflags	@"SHF_NOTE_NV_TKINFO"
	.tkinfo
        /*0018*/ 	.word	0x00000002
        /*0030*/ 	.string	""
        /*0030*/ 	.string	"ptxas"
        /*0030*/ 	.string	"Cuda compilation tools, release 13.0, V13.0.88"
        /*0030*/ 	.string	"Build cuda_13.0.r13.0/compiler.36424714_0"
        /*0030*/ 	.string	"-arch sm_100 -m 64 "



//--------------------- .note.nv.cuinfo           --------------------------
	.section	.note.nv.cuinfo,"",@"SHT_NOTE"
	.sectionflags	@"SHF_NOTE_NV_CUINFO"
        /*0018*/ 	.short	0x0002
        /*001a*/ 	.short	0x0064
        /*001c*/ 	.short	0x0082
	.zero		2


//--------------------- .nv.info                  --------------------------
	.section	.nv.info,"",@"SHT_CUDA_INFO"
	.align	4


	//----- nvinfo : EIATTR_REGCOUNT
	.align		4
        /*0000*/ 	.byte	0x04, 0x2f
        /*0002*/ 	.short	(.L_1 - .L_0)
	.align		4
.L_0:
        /*0004*/ 	.word	index@(_Z24DenseLayerGEMM_i4_kernelI6__halfEvPKhS2_PT_iiiS2_S2_S2_S2_S2_S2_)
        /*0008*/ 	.word	0x000000f4


	//----- nvinfo : EIATTR_FRAME_SIZE
	.align		4
.L_1:
        /*000c*/ 	.byte	0x04, 0x11
        /*000e*/ 	.short	(.L_3 - .L_2)
	.align		4
.L_2:
        /*0010*/ 	.word	index@($__internal_0_$__cuda_sm_9x_mma_sub_byte_internal_m16n8k64_s4_s4)
        /*0014*/ 	.word	0x00000000


	//----- nvinfo : EIATTR_FRAME_SIZE
	.align		4
.L_3:
        /*0018*/ 	.byte	0x04, 0x11
        /*001a*/ 	.short	(.L_5 - .L_4)
	.align		4
.L_4:
        /*001c*/ 	.word	index@(_Z24DenseLayerGEMM_i4_kernelI6__halfEvPKhS2_PT_iiiS2_S2_S2_S2_S2_S2_)
        /*0020*/ 	.word	0x00000000


	//----- nvinfo : EIATTR_MIN_STACK_SIZE
	.align		4
.L_5:
        /*0024*/ 	.byte	0x04, 0x12
        /*0026*/ 	.short	(.L_7 - .L_6)
	.align		4
.L_6:
        /*0028*/ 	.word	index@(_Z24DenseLayerGEMM_i4_kernelI6__halfEvPKhS2_PT_iiiS2_S2_S2_S2_S2_S2_)
        /*002c*/ 	.word	0x00000000
.L_7:


//--------------------- .nv.compat                --------------------------
	.section	.nv.compat,"",@"SHT_CUDA_COMPAT_INFO"
	.align	4
        /*0000*/ 	.byte	0x02, 0x09, 0x00, 0x00, 0x02, 0x02, 0x01, 0x00, 0x02, 0x05, 0x05, 0x00, 0x03, 0x07, 0x01, 0x01
        /*0010*/ 	.byte	0x02, 0x03, 0x00, 0x00, 0x02, 0x06, 0x01, 0x00, 0x04, 0x0b, 0x08, 0x00, 0x01, 0x00, 0x00, 0x00
        /*0020*/ 	.byte	0x00, 0x00, 0x00, 0x00


//--------------------- .nv.info._Z24DenseLayerGEMM_i4_kernelI6__halfEvPKhS2_PT_iiiS2_S2_S2_S2_S2_S2_ --------------------------
	.section	.nv.info._Z24DenseLayerGEMM_i4_kernelI6__halfEvPKhS2_PT_iiiS2_S2_S2_S2_S2_S2_,"",@"SHT_CUDA_INFO"
	.sectionflags	@""
	.align	4


	//----- nvinfo : EIATTR_CUDA_API_VERSION
	.align		4
        /*0000*/ 	.byte	0x04, 0x37
        /*0002*/ 	.short	(.L_9 - .L_8)
.L_8:
        /*0004*/ 	.word	0x00000082


	//----- nvinfo : EIATTR_KPARAM_INFO
	.align		4
.L_9:
        /*0008*/ 	.byte	0x04, 0x17
        /*000a*/ 	.short	(.L_11 - .L_10)
.L_10:
        /*000c*/ 	.word	0x00000000
        /*0010*/ 	.short	0x000b
        /*0012*/ 	.short	0x0050
        /*0014*/ 	.byte	0x00, 0xf5, 0x21, 0x00


	//----- nvinfo : EIATTR_KPARAM_INFO
	.align		4
.L_11:
        /*0018*/ 	.byte	0x04, 0x17
        /*001a*/ 	.short	(.L_13 - .L_12)
.L_12:
        /*001c*/ 	.word	0x00000000
        /*0020*/ 	.short	0x000a
        /*0022*/ 	.short	0x0048
        /*0024*/ 	.byte	0x00, 0xf5, 0x21, 0x00


	//----- nvinfo : EIATTR_KPARAM_INFO
	.align		4
.L_13:
        /*0028*/ 	.byte	0x04, 0x17
        /*002a*/ 	.short	(.L_15 - .L_14)
.L_14:
        /*002c*/ 	.word	0x00000000
        /*0030*/ 	.short	0x0009
        /*0032*/ 	.short	0x0040
        /*0034*/ 	.byte	0x00, 0xf5, 0x21, 0x00


	//----- nvinfo : EIATTR_KPARAM_INFO
	.align		4
.L_15:
        /*0038*/ 	.byte	0x04, 0x17
        /*003a*/ 	.short	(.L_17 - .L_16)
.L_16:
        /*003c*/ 	.word	0x00000000
        /*0040*/ 	.short	0x0008
        /*0042*/ 	.short	0x0038
        /*0044*/ 	.byte	0x00, 0xf5, 0x21, 0x00


	//----- nvinfo : EIATTR_KPARAM_INFO
	.align		4
.L_17:
        /*0048*/ 	.byte	0x04, 0x17
        /*004a*/ 	.short	(.L_19 - .L_18)
.L_18:
        /*004c*/ 	.word	0x00000000
        /*0050*/ 	.short	0x0007
        /*0052*/ 	.short	0x0030
        /*0054*/ 	.byte	0x00, 0xf5, 0x21, 0x00


	//----- nvinfo : EIATTR_KPARAM_INFO
	.align		4
.L_19:
        /*0058*/ 	.byte	0x04, 0x17
        /*005a*/ 	.short	(.L_21 - .L_20)
.L_20:
        /*005c*/ 	.word	0x00000000
        /*0060*/ 	.short	0x0006
        /*0062*/ 	.short	0x0028
        /*0064*/ 	.byte	0x00, 0xf5, 0x21, 0x00


	//----- nvinfo : EIATTR_KPARAM_INFO
	.align		4
.L_21:
        /*0068*/ 	.byte	0x04, 0x17
        /*006a*/ 	.short	(.L_23 - .L_22)
.L_22:
        /*006c*/ 	.word	0x00000000
        /*0070*/ 	.short	0x0005
        /*0072*/ 	.short	0x0020
        /*0074*/ 	.byte	0x00, 0xf0, 0x11, 0x00


	//----- nvinfo : EIATTR_KPARAM_INFO
	.align		4
.L_23:
        /*0078*/ 	.byte	0x04, 0x17
        /*007a*/ 	.short	(.L_25 - .L_24)
.L_24:
        /*007c*/ 	.word	0x00000000
        /*0080*/ 	.short	0x0004
        /*0082*/ 	.short	0x001c
        /*0084*/ 	.byte	0x00, 0xf0, 0x11, 0x00


	//----- nvinfo : EIATTR_KPARAM_INFO
	.align		4
.L_25:
        /*0088*/ 	.byte	0x04, 0x17
        /*008a*/ 	.short	(.L_27 - .L_26)
.L_26:
        /*008c*/ 	.word	0x00000000
        /*0090*/ 	.short	0x0003
        /*0092*/ 	.short	0x0018
        /*0094*/ 	.byte	0x00, 0xf0, 0x11, 0x00


	//----- nvinfo : EIATTR_KPARAM_INFO
	.align		4
.L_27:
        /*0098*/ 	.byte	0x04, 0x17
        /*009a*/ 	.short	(.L_29 - .L_28)
.L_28:
        /*009c*/ 	.word	0x00000000
        /*00a0*/ 	.short	0x0002
        /*00a2*/ 	.short	0x0010
        /*00a4*/ 	.byte	0x00, 0xf5, 0x21, 0x00


	//----- nvinfo : EIATTR_KPARAM_INFO
	.align		4
.L_29:
        /*00a8*/ 	.byte	0x04, 0x17
        /*00aa*/ 	.short	(.L_31 - .L_30)
.L_30:
        /*00ac*/ 	.word	0x00000000
        /*00b0*/ 	.short	0x0001
        /*00b2*/ 	.short	0x0008
        /*00b4*/ 	.byte	0x00, 0xf5, 0x21, 0x00


	//----- nvinfo : EIATTR_KPARAM_INFO
	.align		4
.L_31:
        /*00b8*/ 	.byte	0x04, 0x17
        /*00ba*/ 	.short	(.L_33 - .L_32)
.L_32:
        /*00bc*/ 	.word	0x00000000
        /*00c0*/ 	.short	0x0000
        /*00c2*/ 	.short	0x0000
        /*00c4*/ 	.byte	0x00, 0xf5, 0x21, 0x00


	//----- nvinfo : EIATTR_SPARSE_MMA_MASK
	.align		4
.L_33:
        /*00c8*/ 	.byte	0x03, 0x50
        /*00ca*/ 	.short	0x0000


	//----- nvinfo : EIATTR_MAXREG_COUNT
	.align		4
        /*00cc*/ 	.byte	0x03, 0x1b
        /*00ce*/ 	.short	0x00ff


	//----- nvinfo : EIATTR_NUM_BARRIERS
	.align		4
        /*00d0*/ 	.byte	0x02, 0x4c
        /*00d2*/ 	.byte	0x01
	.zero		1


	//----- nvinfo : EIATTR_MERCURY_ISA_VERSION
	.align		4
        /*00d4*/ 	.byte	0x03, 0x5f
        /*00d6*/ 	.short	0x0101


	//----- nvinfo : EIATTR_INT_WARP_WIDE_INSTR_OFFSETS
	.align		4
        /*00d8*/ 	.byte	0x04, 0x31
        /*00da*/ 	.short	(.L_35 - .L_34)


	//   ....[0]....
.L_34:
        /*00dc*/ 	.word	0x00000b00


	//----- nvinfo : EIATTR_VRC_CTA_INIT_COUNT
	.align		4
.L_35:
        /*00e0*/ 	.byte	0x02, 0x4a
	.zero		1
	.zero		1


	//----- nvinfo : EIATTR_EXIT_INSTR_OFFSETS
	.align		4
        /*00e4*/ 	.byte	0x04, 0x1c
        /*00e6*/ 	.short	(.L_37 - .L_36)


	//   ....[0]....
.L_36:
        /*00e8*/ 	.word	0x00007020


	//   ....[1]....
        /*00ec*/ 	.word	0x000070b0


	//----- nvinfo : EIATTR_CRS_STACK_SIZE
	.align		4
.L_37:
        /*00f0*/ 	.byte	0x04, 0x1e
        /*00f2*/ 	.short	(.L_39 - .L_38)
.L_38:
        /*00f4*/ 	.word	0x00000000


	//----- nvinfo : EIATTR_CBANK_PARAM_SIZE
	.align		4
.L_39:
        /*00f8*/ 	.byte	0x03, 0x19
        /*00fa*/ 	.short	0x0058


	//----- nvinfo : EIATTR_PARAM_CBANK
	.align		4
        /*00fc*/ 	.byte	0x04, 0x0a
        /*00fe*/ 	.short	(.L_41 - .L_40)
	.align		4
.L_40:
        /*0100*/ 	.word	index@(.nv.constant0._Z24DenseLayerGEMM_i4_kernelI6__halfEvPKhS2_PT_iiiS2_S2_S2_S2_S2_S2_)
        /*0104*/ 	.short	0x0380
        /*0106*/ 	.short	0x0058


	//----- nvinfo : EIATTR_SW_WAR
	.align		4
.L_41:
        /*0108*/ 	.byte	0x04, 0x36
        /*010a*/ 	.short	(.L_43 - .L_42)
.L_42:
        /*010c*/ 	.word	0x00000008
.L_43:


//--------------------- .nv.callgraph             --------------------------
	.section	.nv.callgraph,"",@"SHT_CUDA_CALLGRAPH"
	.align	4
	.sectionentsize	8
	.align		4
        /*0000*/ 	.word	0x00000000
	.align		4
        /*0004*/ 	.word	0xffffffff
	.align		4
        /*0008*/ 	.word	0x00000000
	.align		4
        /*000c*/ 	.word	0xfffffffe
	.align		4
        /*0010*/ 	.word	0x00000000
	.align		4
        /*0014*/ 	.word	0xfffffffd
	.align		4
        /*0018*/ 	.word	0x00000000
	.align		4
        /*001c*/ 	.word	0xfffffffc


//--------------------- .text._Z24DenseLayerGEMM_i4_kernelI6__halfEvPKhS2_PT_iiiS2_S2_S2_S2_S2_S2_ --------------------------
	.section	.text._Z24DenseLayerGEMM_i4_kernelI6__halfEvPKhS2_PT_iiiS2_S2_S2_S2_S2_S2_,"ax",@progbits
	.align	128
        .global         _Z24DenseLayerGEMM_i4_kernelI6__halfEvPKhS2_PT_iiiS2_S2_S2_S2_S2_S2_
        .type           _Z24DenseLayerGEMM_i4_kernelI6__halfEvPKhS2_PT_iiiS2_S2_S2_S2_S2_S2_,@function
        .size           _Z24DenseLayerGEMM_i4_kernelI6__halfEvPKhS2_PT_iiiS2_S2_S2_S2_S2_S2_,(.L_x_17 - _Z24DenseLayerGEMM_i4_kernelI6__halfEvPKhS2_PT_iiiS2_S2_S2_S2_S2_S2_)
        .other          _Z24DenseLayerGEMM_i4_kernelI6__halfEvPKhS2_PT_iiiS2_S2_S2_S2_S2_S2_,@"STO_CUDA_ENTRY STV_DEFAULT"
_Z24DenseLayerGEMM_i4_kernelI6__halfEvPKhS2_PT_iiiS2_S2_S2_S2_S2_S2_:
.text._Z24DenseLayerGEMM_i4_kernelI6__halfEvPKhS2_PT_iiiS2_S2_S2_S2_S2_S2_:
[----:B------:R-:W-:Y:S01]  /*0000*/  LDC R1, c[0x0][0x37c] ;  /* 0x0000df00ff017b82 */ /* 0x000fe20000000800 */
[----:B------:R-:W1:Y:S07]  /*0010*/  S2R R154, SR_TID.X ;  /* 0x00000000009a7919 */ /* 0x000e6e0000002100 */
[----:B------:R-:W2:Y:S01]  /*0020*/  S2UR UR6, SR_CTAID.Y ;  /* 0x00000000000679c3 */ /* 0x000ea20000002600 */
[----:B------:R-:W3:Y:S01]  /*0030*/  LDCU UR4, c[0x0][0x364] ;  /* 0x00006c80ff0477ac */ /* 0x000ee20008000800 */
[----:B------:R-:W-:Y:S01]  /*0040*/  MOV R0, 0x400 ;  /* 0x0000040000007802 */ /* 0x000fe20000000f00 */
[----:B------:R-:W3:Y:S01]  /*0050*/  S2R R156, SR_TID.Y ;  /* 0x00000000009c7919 */ /* 0x000ee20000002200 */
[----:B------:R-:W-:Y:S01]  /*0060*/  MOV R152, RZ ;  /* 0x000000ff00987202 */ /* 0x000fe20000000f00 */
[----:B------:R-:W4:Y:S01]  /*0070*/  LDCU UR17, c[0x0][0x398] ;  /* 0x00007300ff1177ac */ /* 0x000f220008000800 */
[----:B------:R-:W-:Y:S01]  /*0080*/  CS2R R150, SRZ ;  /* 0x0000000000967805 */ /* 0x000fe2000001ff00 */
[----:B------:R-:W3:Y:S01]  /*0090*/  S2R R155, SR_TID.Z ;  /* 0x00000000009b7919 */ /* 0x000ee20000002300 */
[----:B------:R-:W5:Y:S01]  /*00a0*/  S2UR UR5, SR_CTAID.X ;  /* 0x00000000000579c3 */ /* 0x000f620000002500 */
[----:B------:R-:W4:Y:S01]  /*00b0*/  LDCU UR21, c[0x0][0x3a0] ;  /* 0x00007400ff1577ac */ /* 0x000f220008000800 */
[----:B------:R-:W-:Y:S01]  /*00c0*/  CS2R R148, SRZ ;  /* 0x0000000000947805 */ /* 0x000fe2000001ff00 */
[----:B------:R-:W5:Y:S01]  /*00d0*/  S2R R5, SR_CgaCtaId ;  /* 0x0000000000057919 */ /* 0x000f620000008800 */
[----:B------:R-:W-:Y:S01]  /*00e0*/  CS2R R146, SRZ ;  /* 0x0000000000927805 */ /* 0x000fe2000001ff00 */
[----:B------:R-:W5:Y:S01]  /*00f0*/  LDCU.128 UR8, c[0x0][0x380] ;  /* 0x00007000ff0877ac */ /* 0x000f620008000c00 */
[----:B------:R-:W-:-:S02]  /*0100*/  CS2R R144, SRZ ;  /* 0x0000000000907805 */ /* 0x000fc4000001ff00 */
[----:B------:R-:W-:Y:S01]  /*0110*/  CS2R R142, SRZ ;  /* 0x00000000008e7805 */ /* 0x000fe2000001ff00 */
[----:B------:R-:W5:Y:S01]  /*0120*/  LDC.64 R234, c[0x0][0x3b0] ;  /* 0x0000ec00ffea7b82 */ /* 0x000f620000000a00 */
[----:B------:R-:W5:Y:S01]  /*0130*/  LDCU.64 UR14, c[0x0][0x358] ;  /* 0x00006b00ff0e77ac */ /* 0x000f620008000a00 */
[----:B------:R-:W-:Y:S02]  /*0140*/  CS2R R140, SRZ ;  /* 0x00000000008c7805 */ /* 0x000fe4000001ff00 */
[----:B------:R-:W-:Y:S02]  /*0150*/  CS2R R138, SRZ ;  /* 0x00000000008a7805 */ /* 0x000fe4000001ff00 */
[----:B------:R-:W-:Y:S02]  /*0160*/  CS2R R136, SRZ ;  /* 0x0000000000887805 */ /* 0x000fe4000001ff00 */
[----:B------:R-:W-:Y:S02]  /*0170*/  CS2R R134, SRZ ;  /* 0x0000000000867805 */ /* 0x000fe4000001ff00 */
[----:B------:R-:W-:-:S02]  /*0180*/  CS2R R132, SRZ ;  /* 0x0000000000847805 */ /* 0x000fc4000001ff00 */
[----:B------:R-:W-:Y:S01]  /*0190*/  CS2R R42, SRZ ;  /* 0x00000000002a7805 */ /* 0x000fe2000001ff00 */
[----:B--2---:R-:W-:Y:S01]  /*01a0*/  USHF.L.U32 UR18, UR6, 0x7, URZ ;  /* 0x0000000706127899 */ /* 0x004fe200080006ff */
[----:B------:R-:W2:Y:S01]  /*01b0*/  LDC.64 R232, c[0x0][0x3a8] ;  /* 0x0000ea00ffe87b82 */ /* 0x000ea20000000a00 */
[----:B------:R-:W-:Y:S01]  /*01c0*/  IMAD.U32 R9, RZ, RZ, UR6 ;  /* 0x00000006ff097e24 */ /* 0x000fe2000f8e00ff */
[----:B------:R-:W-:Y:S01]  /*01d0*/  USHF.L.U32 UR12, UR6, 0x8, URZ ;  /* 0x00000008060c7899 */ /* 0x000fe200080006ff */
[----:B------:R-:W-:Y:S01]  /*01e0*/  CS2R R28, SRZ ;  /* 0x00000000001c7805 */ /* 0x000fe2000001ff00 */
[----:B----4-:R-:W-:Y:S01]  /*01f0*/  UIMAD UR19, UR18, UR21, URZ ;  /* 0x00000015121372a4 */ /* 0x010fe2000f8e02ff */
[----:B------:R-:W-:Y:S01]  /*0200*/  CS2R R30, SRZ ;  /* 0x00000000001e7805 */ /* 0x000fe2000001ff00 */
[C---:B-1----:R-:W-:Y:S01]  /*0210*/  IMAD.SHL.U32 R185, R154.reuse, 0x20, RZ ;  /* 0x000000209ab97824 */ /* 0x042fe200078e00ff */
[--C-:B------:R-:W-:Y:S01]  /*0220*/  SHF.R.U32.HI R153, RZ, 0x2, R154.reuse ;  /* 0x00000002ff997819 */ /* 0x100fe2000001169a */
[C---:B------:R-:W-:Y:S01]  /*0230*/  VIADD R3, R154.reuse, UR18 ;  /* 0x000000129a037c36 */ /* 0x040fe20008000000 */
[----:B------:R-:W-:Y:S01]  /*0240*/  ISETP.GT.U32.AND P2, PT, R154, 0x7, PT ;  /* 0x000000079a00780c */ /* 0x000fe20003f44070 */
[----:B------:R-:W-:Y:S01]  /*0250*/  USHF.R.S32.HI UR7, URZ, 0x1, UR19 ;  /* 0x00000001ff077899 */ /* 0x000fe20008011413 */
[----:B------:R-:W-:Y:S01]  /*0260*/  LOP3.LUT R185, R185, 0x60, RZ, 0xc0, !PT ;  /* 0x00000060b9b97812 */ /* 0x000fe200078ec0ff */
[----:B------:R-:W-:Y:S01]  /*0270*/  UIADD3 UR13, UPT, UPT, UR19, 0x80, URZ ;  /* 0x00000080130d7890 */ /* 0x000fe2000fffe0ff */
[----:B------:R-:W-:Y:S01]  /*0280*/  SHF.R.U32.HI R129, RZ, 0x3, R154 ;  /* 0x00000003ff817819 */ /* 0x000fe2000001169a */
[----:B---3--:R-:W-:Y:S01]  /*0290*/  IMAD R158, R155, UR4, R156 ;  /* 0x000000049b9e7c24 */ /* 0x008fe2000f8e029c */
[C---:B------:R-:W-:Y:S01]  /*02a0*/  LOP3.LUT R2, R185.reuse, 0x80, RZ, 0xfc, !PT ;  /* 0x00000080b9027812 */ /* 0x040fe200078efcff */
[----:B-----5:R-:W-:Y:S01]  /*02b0*/  USHF.L.U32 UR4, UR5, 0x7, URZ ;  /* 0x0000000705047899 */ /* 0x020fe200080006ff */
[----:B------:R-:W-:Y:S01]  /*02c0*/  ISETP.GE.U32.AND P5, PT, R185, UR21, PT ;  /* 0x00000015b9007c0c */ /* 0x000fe2000bfa6070 */
[C---:B------:R-:W-:Y:S01]  /*02d0*/  IMAD R3, R158.reuse, 0x10, R3 ;  /* 0x000000109e037824 */ /* 0x040fe200078e0203 */
[----:B------:R-:W-:Y:S01]  /*02e0*/  LEA R10, R5, R0, 0x18 ;  /* 0x00000000050a7211 */ /* 0x000fe200078ec0ff */
[----:B------:R-:W-:Y:S01]  /*02f0*/  IMAD R184, R158, 0x10, R153 ;  /* 0x000000109eb87824 */ /* 0x000fe200078e0299 */
[----:B------:R-:W-:Y:S01]  /*0300*/  SHF.L.U32 R0, R154, 0x4, RZ ;  /* 0x000000049a007819 */ /* 0x000fe200000006ff */
[----:B------:R-:W-:Y:S01]  /*0310*/  UIMAD UR20, UR4, UR21, URZ ;  /* 0x00000015041472a4 */ /* 0x000fe2000f8e02ff */
[----:B------:R-:W-:Y:S01]  /*0320*/  ISETP.LT.U32.OR P1, PT, R3, UR17, P2 ;  /* 0x0000001103007c0c */ /* 0x000fe20009721470 */
[----:B------:R-:W-:Y:S01]  /*0330*/  IMAD.U32 R3, RZ, RZ, UR21 ;  /* 0x00000015ff037e24 */ /* 0x000fe2000f8e00ff */
[----:B------:R-:W-:Y:S01]  /*0340*/  ISETP.GE.U32.AND P4, PT, R2, UR21, PT ;  /* 0x0000001502007c0c */ /* 0x000fe2000bf86070 */
[----:B------:R-:W-:Y:S01]  /*0350*/  IMAD R2, R184, UR21, RZ ;  /* 0x00000015b8027c24 */ /* 0x000fe2000f8e02ff */
[----:B------:R-:W-:Y:S01]  /*0360*/  LOP3.LUT R177, R0, 0x30, RZ, 0xc0, !PT ;  /* 0x0000003000b17812 */ /* 0x000fe200078ec0ff */
[C---:B------:R-:W-:Y:S01]  /*0370*/  VIADD R182, R184.reuse, UR18 ;  /* 0x00000012b8b67c36 */ /* 0x040fe20008000000 */
[----:B------:R-:W-:Y:S01]  /*0380*/  LOP3.LUT R0, R129, R154, RZ, 0x3c, !PT ;  /* 0x0000009a81007212 */ /* 0x000fe200078e3cff */
[C---:B------:R-:W-:Y:S01]  /*0390*/  IMAD.SHL.U32 R181, R184.reuse, 0x40, RZ ;  /* 0x00000040b8b57824 */ /* 0x040fe200078e00ff */
[----:B------:R-:W-:Y:S01]  /*03a0*/  LEA R4, R3, R2, 0x3 ;  /* 0x0000000203047211 */ /* 0x000fe200078e18ff */
[----:B------:R-:W-:Y:S01]  /*03b0*/  VIADD R175, R184, 0x8 ;  /* 0x00000008b8af7836 */ /* 0x000fe20000000000 */
[----:B------:R-:W-:Y:S01]  /*03c0*/  SHF.R.S32.HI R11, RZ, 0x1, R2 ;  /* 0x00000001ff0b7819 */ /* 0x000fe20000011402 */
[----:B------:R-:W-:Y:S01]  /*03d0*/  IMAD.SHL.U32 R0, R0, 0x10, RZ ;  /* 0x0000001000007824 */ /* 0x000fe200078e00ff */
[----:B------:R-:W-:Y:S01]  /*03e0*/  SHF.R.S32.HI R12, RZ, 0x1, R4 ;  /* 0x00000001ff0c7819 */ /* 0x000fe20000011404 */
[----:B------:R-:W-:Y:S01]  /*03f0*/  IMAD R170, R158, 0x8, R154 ;  /* 0x000000089eaa7824 */ /* 0x000fe200078e029a */
[----:B------:R-:W-:Y:S01]  /*0400*/  IADD3 R183, P0, PT, R177, UR8, RZ ;  /* 0x00000008b1b77c10 */ /* 0x000fe2000ff1e0ff */
[----:B------:R-:W-:Y:S01]  /*0410*/  USHF.R.S32.HI UR8, URZ, 0x1f, UR17 ;  /* 0x0000001fff087899 */ /* 0x000fe20008011411 */
[----:B------:R-:W-:Y:S01]  /*0420*/  IADD3 R3, PT, PT, R11, UR7, RZ ;  /* 0x000000070b037c10 */ /* 0x000fe2000fffe0ff */
[----:B--2---:R-:W-:Y:S01]  /*0430*/  IMAD.WIDE.U32 R232, R170, 0x10, R232 ;  /* 0x00000010aae87825 */ /* 0x004fe200078e00e8 */
[----:B------:R-:W-:Y:S01]  /*0440*/  LOP3.LUT R179, R0, 0x30, RZ, 0xc0, !PT ;  /* 0x0000003000b37812 */ /* 0x000fe200078ec0ff */
[----:B------:R-:W-:Y:S01]  /*0450*/  USHF.R.S32.HI UR13, URZ, 0x1, UR13 ;  /* 0x00000001ff0d7899 */ /* 0x000fe2000801140d */
[----:B------:R-:W-:Y:S01]  /*0460*/  IADD3 R2, P3, PT, R3, R183, RZ ;  /* 0x000000b703027210 */ /* 0x000fe20007f7e0ff */
[----:B------:R-:W-:Y:S01]  /*0470*/  VIADD R0, R12, UR7 ;  /* 0x000000070c007c36 */ /* 0x000fe20008000000 */
[----:B------:R-:W-:Y:S01]  /*0480*/  LOP3.LUT R5, R185, 0x100, RZ, 0xfc, !PT ;  /* 0x00000100b9057812 */ /* 0x000fe200078efcff */
[----:B------:R-:W-:Y:S01]  /*0490*/  IMAD.X R180, RZ, RZ, UR9, P0 ;  /* 0x00000009ffb47e24 */ /* 0x000fe200080e06ff */
[----:B------:R-:W-:-:S02]  /*04a0*/  ULEA.HI UR9, UR8, UR17, URZ, 0x4 ;  /* 0x0000001108097291 */ /* 0x000fc4000f8f20ff */
[----:B------:R-:W-:Y:S01]  /*04b0*/  ISETP.LT.U32.AND P0, PT, R182, UR17, !P5 ;  /* 0x00000011b6007c0c */ /* 0x000fe2000ef01070 */
[----:B------:R-:W-:Y:S01]  /*04c0*/  IMAD.IADD R172, R179, 0x1, R10 ;  /* 0x00000001b3ac7824 */ /* 0x000fe200078e020a */
[C---:B------:R-:W-:Y:S01]  /*04d0*/  IADD3 R4, P6, PT, R0.reuse, R183, RZ ;  /* 0x000000b700047210 */ /* 0x040fe20007fde0ff */
[----:B------:R-:W1:Y:S01]  /*04e0*/  LDCU UR7, c[0x0][0x39c] ;  /* 0x00007380ff0777ac */ /* 0x000e620008000800 */
[-C--:B------:R-:W-:Y:S01]  /*04f0*/  LEA.HI.X.SX32 R3, R3, R180.reuse, 0x1, P3 ;  /* 0x000000b403037211 */ /* 0x080fe200018f0eff */
[----:B------:R-:W-:Y:S01]  /*0500*/  IMAD.IADD R178, R181, 0x1, R172 ;  /* 0x00000001b5b27824 */ /* 0x000fe200078e02ac */
[----:B------:R-:W-:Y:S02]  /*0510*/  ISETP.GE.U32.AND P3, PT, R5, UR21, PT ;  /* 0x0000001505007c0c */ /* 0x000fe4000bf66070 */
[----:B------:R-:W-:Y:S02]  /*0520*/  CS2R R32, SRZ ;  /* 0x0000000000207805 */ /* 0x000fe4000001ff00 */
[----:B------:R-:W-:-:S02]  /*0530*/  LEA.HI.X.SX32 R5, R0, R180, 0x1, P6 ;  /* 0x000000b400057211 */ /* 0x000fc400030f0eff */
[----:B------:R-:W-:Y:S02]  /*0540*/  CS2R R34, SRZ ;  /* 0x0000000000227805 */ /* 0x000fe4000001ff00 */
[----:B------:R-:W-:Y:S01]  /*0550*/  IADD3 R177, P6, PT, R177, UR10, RZ ;  /* 0x0000000ab1b17c10 */ /* 0x000fe2000ffde0ff */
[----:B------:R-:W-:Y:S01]  /*0560*/  USHF.R.S32.HI UR10, URZ, 0x1, UR20 ;  /* 0x00000001ff0a7899 */ /* 0x000fe20008011414 */
[----:B------:R-:W-:Y:S01]  /*0570*/  IADD3 R176, PT, PT, R182, 0x8, RZ ;  /* 0x00000008b6b07810 */ /* 0x000fe20007ffe0ff */
[----:B------:R2:W-:Y:S01]  /*0580*/  @!P0 STS.128 [R178], RZ ;  /* 0x000000ffb2008388 */ /* 0x0005e20000000c00 */
[----:B------:R-:W-:Y:S01]  /*0590*/  LOP3.LUT R169, R154, 0x1, RZ, 0xc0, !PT ;  /* 0x000000019aa97812 */ /* 0x000fe200078ec0ff */
[----:B------:R-:W-:Y:S01]  /*05a0*/  IMAD.X R174, RZ, RZ, UR11, P6 ;  /* 0x0000000bffae7e24 */ /* 0x000fe2000b0e06ff */
[----:B------:R-:W-:Y:S01]  /*05b0*/  ULEA.HI UR11, UR8, UR17, URZ, 0x3 ;  /* 0x00000011080b7291 */ /* 0x000fe2000f8f18ff */
[----:B------:R-:W-:Y:S01]  /*05c0*/  VIADD R0, R11, UR10 ;  /* 0x0000000a0b007c36 */ /* 0x000fe20008000000 */
[----:B------:R-:W-:Y:S01]  /*05d0*/  ULOP3.LUT UR8, UR9, 0xfff0, URZ, 0xc0, !UPT ;  /* 0x0000fff009087892 */ /* 0x000fe2000f8ec0ff */
[----:B------:R-:W-:Y:S01]  /*05e0*/  @!PT LDS RZ, [RZ] ;  /* 0x00000000fffff984 */ /* 0x000fe20000000800 */
[----:B------:R-:W-:Y:S01]  /*05f0*/  @!PT LDS RZ, [RZ] ;  /* 0x00000000fffff984 */ /* 0x000fe20000000800 */
[----:B------:R-:W-:Y:S01]  /*0600*/  @!PT LDS RZ, [RZ] ;  /* 0x00000000fffff984 */ /* 0x000fe20000000800 */
[----:B------:R3:W-:Y:S01]  /*0610*/  @P0 LDGSTS.E.BYPASS.128 [R178], desc[UR14][R2.64] ;  /* 0x0000000002b20fae */ /* 0x0007e2000b98180e */
[----:B------:R-:W-:Y:S01]  /*0620*/  ISETP.LT.U32.AND P0, PT, R176, UR17, P0 ;  /* 0x00000011b0007c0c */ /* 0x000fe20008701070 */
[----:B------:R-:W-:Y:S01]  /*0630*/  IMAD R169, R158, 0x2, R169 ;  /* 0x000000029ea97824 */ /* 0x000fe200078e02a9 */
[CC--:B------:R-:W-:Y:S01]  /*0640*/  IADD3 R6, P6, PT, R0.reuse, R177.reuse, RZ ;  /* 0x000000b100067210 */ /* 0x0c0fe20007fde0ff */
[----:B------:R-:W-:Y:S01]  /*0650*/  UIADD3 UR8, UPT, UPT, -UR8, UR17, URZ ;  /* 0x0000001108087290 */ /* 0x000fe2000fffe1ff */
[----:B------:R-:W-:Y:S01]  /*0660*/  SHF.L.U32 R173, R175, 0x6, RZ ;  /* 0x00000006afad7819 */ /* 0x000fe200000006ff */
[----:B------:R-:W-:Y:S01]  /*0670*/  IMAD.WIDE.U32 R234, R169, 0x10, R234 ;  /* 0x00000010a9ea7825 */ /* 0x000fe200078e00ea */
[----:B------:R-:W-:Y:S01]  /*0680*/  LEA.HI.X.SX32 R7, R0, R174, 0x1, P6 ;  /* 0x000000ae00077211 */ /* 0x000fe200030f0eff */
[----:B------:R-:W-:Y:S01]  /*0690*/  ULOP3.LUT UR11, UR11, 0x3ffffff8, URZ, 0xc0, !UPT ;  /* 0x3ffffff80b0b7892 */ /* 0x000fe2000f8ec0ff */
[----:B------:R-:W-:Y:S01]  /*06a0*/  IADD3 R168, PT, PT, R179, 0x2000, R10 ;  /* 0x00002000b3a87810 */ /* 0x000fe20007ffe00a */
[----:B------:R-:W-:Y:S01]  /*06b0*/  VIADD R0, R12, UR10 ;  /* 0x0000000a0c007c36 */ /* 0x000fe20008000000 */
[----:B------:R-:W-:Y:S01]  /*06c0*/  UPRMT UR10, UR8, 0x8880, URZ ;  /* 0x00008880080a7896 */ /* 0x000fe200080000ff */
[----:B---3--:R-:W-:Y:S01]  /*06d0*/  MOV R3, UR5 ;  /* 0x0000000500037c02 */ /* 0x008fe20008000f00 */
[----:B------:R-:W-:Y:S01]  /*06e0*/  IMAD.IADD R172, R173, 0x1, R172 ;  /* 0x00000001adac7824 */ /* 0x000fe200078e02ac */
[----:B------:R-:W-:Y:S01]  /*06f0*/  @!P2 LEA R8, P6, R9, R232, 0xa ;  /* 0x000000e80908a211 */ /* 0x000fe200078c50ff */
[----:B------:R-:W-:Y:S01]  /*0700*/  UPRMT UR10, UR10, 0x7710, URZ ;  /* 0x000077100a0a7896 */ /* 0x000fe200080000ff */
[----:B------:R-:W-:Y:S01]  /*0710*/  @P2 SHF.L.U32 R3, R3, 0x6, RZ ;  /* 0x0000000603032819 */ /* 0x000fe200000006ff */
[--C-:B------:R-:W-:Y:S01]  /*0720*/  IMAD.IADD R171, R181, 0x1, R168.reuse ;  /* 0x00000001b5ab7824 */ /* 0x100fe200078e02a8 */
[----:B------:R2:W-:Y:S01]  /*0730*/  @!P0 STS.128 [R172], RZ ;  /* 0x000000ffac008388 */ /* 0x0005e20000000c00 */
[----:B------:R-:W-:Y:S01]  /*0740*/  USHF.R.U32.HI UR10, URZ, 0xc, UR10 ;  /* 0x0000000cff0a7899 */ /* 0x000fe2000801160a */
[----:B------:R-:W-:Y:S01]  /*0750*/  IMAD.IADD R168, R173, 0x1, R168 ;  /* 0x00000001ada87824 */ /* 0x000fe200078e02a8 */
[----:B------:R-:W-:Y:S01]  /*0760*/  IADD3 R166, PT, PT, R179, 0x4000, R10 ;  /* 0x00004000b3a67810 */ /* 0x000fe20007ffe00a */
[----:B------:R-:W-:Y:S01]  /*0770*/  @!PT LDS RZ, [RZ] ;  /* 0x00000000fffff984 */ /* 0x000fe20000000800 */
[----:B------:R-:W-:Y:S01]  /*0780*/  @!PT LDS RZ, [RZ] ;  /* 0x00000000fffff984 */ /* 0x000fe20000000800 */
[----:B------:R-:W-:Y:S01]  /*0790*/  @!PT LDS RZ, [RZ] ;  /* 0x00000000fffff984 */ /* 0x000fe20000000800 */
[----:B------:R3:W-:Y:S01]  /*07a0*/  @P0 LDGSTS.E.BYPASS.128 [R172], desc[UR14][R4.64] ;  /* 0x0000000004ac0fae */ /* 0x0007e2000b98180e */
[----:B------:R-:W-:Y:S01]  /*07b0*/  ULOP3.LUT UR10, UR10, 0x7, URZ, 0xc0, !UPT ;  /* 0x000000070a0a7892 */ /* 0x000fe2000f8ec0ff */
[----:B------:R-:W-:Y:S01]  /*07c0*/  @P2 IMAD.WIDE.U32 R2, R3, 0x4, R234 ;  /* 0x0000000403022825 */ /* 0x000fe200078e00ea */
[----:B------:R-:W-:Y:S01]  /*07d0*/  UIADD3 UR11, UPT, UPT, -UR11, 0x3ffffff8, UR17 ;  /* 0x3ffffff80b0b7890 */ /* 0x000fe2000fffe111 */
[----:B------:R2:W-:Y:S01]  /*07e0*/  @P5 STS.128 [R171], RZ ;  /* 0x000000ffab005388 */ /* 0x0005e20000000c00 */
[----:B------:R-:W-:Y:S01]  /*07f0*/  UIADD3 UR10, UPT, UPT, UR8, UR10, URZ ;  /* 0x0000000a080a7290 */ /* 0x000fe2000fffe0ff */
[----:B------:R-:W-:Y:S01]  /*0800*/  @P2 IMAD.MOV.U32 R8, RZ, RZ, R2 ;  /* 0x000000ffff082224 */ /* 0x000fe200078e0002 */
[----:B------:R-:W-:Y:S01]  /*0810*/  USHF.R.S32.HI UR9, URZ, 0x4, UR9 ;  /* 0x00000004ff097899 */ /* 0x000fe20008011409 */
[----:B------:R-:W-:Y:S01]  /*0820*/  IMAD R2, R170, 0x10, R10 ;  /* 0x00000010aa027824 */ /* 0x000fe200078e020a */
[----:B------:R-:W-:Y:S01]  /*0830*/  UPRMT UR8, UR10, 0x8880, URZ ;  /* 0x000088800a087896 */ /* 0x000fe200080000ff */
[----:B------:R-:W-:Y:S01]  /*0840*/  @!PT LDS RZ, [RZ] ;  /* 0x00000000fffff984 */ /* 0x000fe20000000800 */
[----:B------:R-:W-:Y:S01]  /*0850*/  @!PT LDS RZ, [RZ] ;  /* 0x00000000fffff984 */ /* 0x000fe20000000800 */
[----:B------:R-:W-:Y:S01]  /*0860*/  @!PT LDS RZ, [RZ] ;  /* 0x00000000fffff984 */ /* 0x000fe20000000800 */
[----:B------:R4:W-:Y:S01]  /*0870*/  @!P5 LDGSTS.E.BYPASS.128 [R171], desc[UR14][R6.64] ;  /* 0x0000000006abdfae */ /* 0x0009e2000b98180e */
[----:B------:R-:W-:Y:S01]  /*0880*/  @!P2 IMAD.X R9, RZ, RZ, R233, P6 ;  /* 0x000000ffff09a224 */ /* 0x000fe200030e06e9 */
[C---:B---3--:R-:W-:Y:S01]  /*0890*/  IADD3 R4, P0, PT, R0.reuse, R177, RZ ;  /* 0x000000b100047210 */ /* 0x048fe20007f1e0ff */
[----:B------:R-:W-:Y:S01]  /*08a0*/  UPRMT UR8, UR8, 0x7710, URZ ;  /* 0x0000771008087896 */ /* 0x000fe200080000ff */
[----:B------:R2:W-:Y:S01]  /*08b0*/  @P5 STS.128 [R168], RZ ;  /* 0x000000ffa8005388 */ /* 0x0005e20000000c00 */
[----:B------:R-:W-:Y:S01]  /*08c0*/  @P2 MOV R9, R3 ;  /* 0x0000000300092202 */ /* 0x000fe20000000f00 */
[----:B------:R-:W-:Y:S01]  /*08d0*/  IMAD.IADD R167, R181, 0x1, R166 ;  /* 0x00000001b5a77824 */ /* 0x000fe200078e02a6 */
[----:B------:R-:W-:Y:S01]  /*08e0*/  LEA.HI.X.SX32 R5, R0, R174, 0x1, P0 ;  /* 0x000000ae00057211 */ /* 0x000fe200000f0eff */
[----:B------:R-:W-:Y:S01]  /*08f0*/  IMAD R0, R169, 0x10, R10 ;  /* 0x00000010a9007824 */ /* 0x000fe200078e020a */
[----:B------:R-:W-:Y:S01]  /*0900*/  USHF.R.U32.HI UR8, URZ, 0x3, UR8 ;  /* 0x00000003ff087899 */ /* 0x000fe20008011608 */
[----:B------:R-:W-:Y:S01]  /*0910*/  ISETP.LT.U32.AND P0, PT, R182, UR17, !P4 ;  /* 0x00000011b6007c0c */ /* 0x000fe2000e701070 */
[----:B------:R-:W-:Y:S01]  /*0920*/  IMAD.MOV.U32 R3, RZ, RZ, R9 ;  /* 0x000000ffff037224 */ /* 0x000fe200078e0009 */
[----:B------:R-:W-:Y:S01]  /*0930*/  @!PT LDS RZ, [RZ] ;  /* 0x00000000fffff984 */ /* 0x000fe20000000800 */
[----:B------:R-:W-:Y:S01]  /*0940*/  @!PT LDS RZ, [RZ] ;  /* 0x00000000fffff984 */ /* 0x000fe20000000800 */
[----:B------:R-:W-:Y:S01]  /*0950*/  @!PT LDS RZ, [RZ] ;  /* 0x00000000fffff984 */ /* 0x000fe20000000800 */
[----:B------:R3:W-:Y:S01]  /*0960*/  @!P5 LDGSTS.E.BYPASS.128 [R168], desc[UR14][R4.64] ;  /* 0x0000000004a8dfae */ /* 0x0007e2000b98180e */
[----:B------:R-:W-:Y:S01]  /*0970*/  UIADD3 UR8, UPT, UPT, URZ, -UR8, URZ ;  /* 0x80000008ff087290 */ /* 0x000fe2000fffe0ff */
[----:B----4-:R-:W-:Y:S01]  /*0980*/  VIADD R6, R2, 0x10000 ;  /* 0x0001000002067836 */ /* 0x010fe20000000000 */
[----:B------:R-:W-:Y:S01]  /*0990*/  IADD3 R0, PT, PT, R0, 0x10400, RZ ;  /* 0x0001040000007810 */ /* 0x000fe20007ffe0ff */
[----:B------:R-:W-:Y:S01]  /*09a0*/  VIADD R2, R11, UR13 ;  /* 0x0000000d0b027c36 */ /* 0x000fe20008000000 */
[C---:B------:R-:W-:Y:S01]  /*09b0*/  ISETP.LT.U32.AND P5, PT, R154.reuse, 0xa, P1 ;  /* 0x0000000a9a00780c */ /* 0x040fe20000fa1070 */
[----:B------:R-:W-:Y:S01]  /*09c0*/  UPRMT UR8, UR8, 0x7710, URZ ;  /* 0x0000771008087896 */ /* 0x000fe200080000ff */
[----:B------:R-:W-:Y:S01]  /*09d0*/  @!P2 IMAD.MOV.U32 R7, RZ, RZ, R6 ;  /* 0x000000ffff07a224 */ /* 0x000fe200078e0006 */
[----:B------:R-:W-:Y:S01]  /*09e0*/  ISETP.GE.U32.AND P6, PT, R154, 0x8, PT ;  /* 0x000000089a00780c */ /* 0x000fe20003fc6070 */
[----:B------:R-:W-:Y:S01]  /*09f0*/  @P2 IMAD.MOV.U32 R7, RZ, RZ, R0 ;  /* 0x000000ffff072224 */ /* 0x000fe200078e0000 */
[----:B------:R-:W-:Y:S01]  /*0a00*/  UIADD3 UR8, UPT, UPT, UR8, 0x1, URZ ;  /* 0x0000000108087890 */ /* 0x000fe2000fffe0ff */
[----:B------:R-:W-:Y:S01]  /*0a10*/  IMAD.IADD R166, R173, 0x1, R166 ;  /* 0x00000001ada67824 */ /* 0x000fe200078e02a6 */
[CC--:B---3--:R-:W-:Y:S01]  /*0a20*/  IADD3 R4, P2, PT, R2.reuse, R183.reuse, RZ ;  /* 0x000000b702047210 */ /* 0x0c8fe20007f5e0ff */
[----:B------:R-:W-:Y:S01]  /*0a30*/  UIADD3 UR10, UPT, UPT, UR20, 0x80, URZ ;  /* 0x00000080140a7890 */ /* 0x000fe2000fffe0ff */
[----:B------:R-:W-:Y:S01]  /*0a40*/  IADD3 R164, PT, PT, R179, 0x6000, R10 ;  /* 0x00006000b3a47810 */ /* 0x000fe20007ffe00a */
[----:B------:R-:W-:Y:S01]  /*0a50*/  ULOP3.LUT UR8, UR8, 0xff, URZ, 0xc0, !UPT ;  /* 0x000000ff08087892 */ /* 0x000fe2000f8ec0ff */
[----:B------:R-:W-:Y:S01]  /*0a60*/  LEA.HI.X.SX32 R5, R2, R180, 0x1, P2 ;  /* 0x000000b402057211 */ /* 0x000fe200010f0eff */
[----:B-1----:R-:W-:Y:S01]  /*0a70*/  UIADD3 UR16, UPT, UPT, UR4, UR7, URZ ;  /* 0x0000000704107290 */ /* 0x002fe2000fffe0ff */
[----:B------:R-:W-:Y:S01]  /*0a80*/  MOV R2, R8 ;  /* 0x0000000800027202 */ /* 0x000fe20000000f00 */
[----:B------:R-:W-:Y:S01]  /*0a90*/  UIMAD UR8, UR8, UR11, URZ ;  /* 0x0000000b080872a4 */ /* 0x000fe2000f8e02ff */
[C---:B------:R-:W-:Y:S01]  /*0aa0*/  IADD3 R8, PT, PT, R12.reuse, UR13, RZ ;  /* 0x0000000d0c087c10 */ /* 0x040fe2000fffe0ff */
[----:B------:R-:W-:Y:S01]  /*0ab0*/  USHF.R.S32.HI UR13, URZ, 0x1, UR10 ;  /* 0x00000001ff0d7899 */ /* 0x000fe2000801140a */
[----:B------:R-:W-:Y:S01]  /*0ac0*/  @P6 IMAD.MOV.U32 R13, RZ, RZ, R0 ;  /* 0x000000ffff0d6224 */ /* 0x000fe200078e0000 */
[----:B------:R1:W-:Y:S01]  /*0ad0*/  @P5 LDGSTS.E.BYPASS.128 [R7], desc[UR14][R2.64] ;  /* 0x0000000002075fae */ /* 0x0003e2000b98180e */
[----:B------:R-:W-:Y:S01]  /*0ae0*/  USHF.L.U32 UR8, UR8, 0x2, URZ ;  /* 0x0000000208087899 */ /* 0x000fe200080006ff */
[--C-:B------:R-:W-:Y:S01]  /*0af0*/  @!P6 IMAD.MOV.U32 R13, RZ, RZ, R6.reuse ;  /* 0x000000ffff0de224 */ /* 0x100fe200078e0006 */
[----:B------:R-:W-:Y:S01]  /*0b00*/  VOTEU.ALL UP0, P6 ;  /* 0x0000000000ff7886 */ /* 0x000fe20003000000 */
[----:B------:R-:W0:Y:S01]  /*0b10*/  LDGDEPBAR ;  /* 0x00000000000079af */ /* 0x000e220000000000 */
[----:B------:R-:W-:Y:S01]  /*0b20*/  ULEA UR10, UR9, UR8, 0x5 ;  /* 0x00000008090a7291 */ /* 0x000fe2000f8e28ff */
[----:B------:R-:W-:Y:S01]  /*0b30*/  @!P6 IMAD.MOV.U32 R0, RZ, RZ, R6 ;  /* 0x000000ffff00e224 */ /* 0x000fe200078e0006 */
[-C--:B------:R-:W-:Y:S01]  /*0b40*/  IADD3 R165, PT, PT, R181, R164.reuse, RZ ;  /* 0x000000a4b5a57210 */ /* 0x080fe20007ffe0ff */
[----:B------:R2:W-:Y:S01]  /*0b50*/  @!P0 STS.128 [R167], RZ ;  /* 0x000000ffa7008388 */ /* 0x0005e20000000c00 */
[----:B------:R-:W-:Y:S01]  /*0b60*/  UIADD3 UR10, UPT, UPT, UR10, 0x20, URZ ;  /* 0x000000200a0a7890 */ /* 0x000fe2000fffe0ff */
[----:B------:R-:W-:Y:S01]  /*0b70*/  VIADD R9, R12, UR13 ;  /* 0x0000000d0c097c36 */ /* 0x000fe20008000000 */
[----:B------:R-:W-:Y:S01]  /*0b80*/  SHF.R.U32.HI R116, RZ, 0x1, R154 ;  /* 0x00000001ff747819 */ /* 0x000fe2000001169a */
[----:B------:R-:W-:Y:S01]  /*0b90*/  @!PT LDS RZ, [RZ] ;  /* 0x00000000fffff984 */ /* 0x000fe20000000800 */
[----:B------:R-:W-:Y:S01]  /*0ba0*/  @!PT LDS RZ, [RZ] ;  /* 0x00000000fffff984 */ /* 0x000fe20000000800 */
[----:B------:R-:W-:Y:S01]  /*0bb0*/  @!PT LDS RZ, [RZ] ;  /* 0x00000000fffff984 */ /* 0x000fe20000000800 */
[----:B------:R3:W-:Y:S01]  /*0bc0*/  @P0 LDGSTS.E.BYPASS.128 [R167], desc[UR14][R4.64] ;  /* 0x0000000004a70fae */ /* 0x0007e2000b98180e */
[----:B------:R-:W-:Y:S01]  /*0bd0*/  ISETP.LT.U32.AND P0, PT, R176, UR17, P0 ;  /* 0x00000011b0007c0c */ /* 0x000fe20008701070 */
[----:B-1----:R-:W-:Y:S01]  /*0be0*/  IMAD.U32 R7, RZ, RZ, UR16 ;  /* 0x00000010ff077e24 */ /* 0x002fe2000f8e00ff */
[C---:B------:R-:W-:Y:S01]  /*0bf0*/  IADD3 R2, P2, PT, R8.reuse, R183, RZ ;  /* 0x000000b708027210 */ /* 0x040fe20007f5e0ff */
[----:B------:R-:W-:Y:S01]  /*0c00*/  UIADD3 UR11, UPT, UPT, UR10, UR12, URZ ;  /* 0x0000000c0a0b7290 */ /* 0x000fe2000fffe0ff */
[----:B------:R-:W-:Y:S01]  /*0c10*/  IADD3 R164, PT, PT, R173, R164, RZ ;  /* 0x000000a4ada47210 */ /* 0x000fe20007ffe0ff */
[----:B------:R-:W-:Y:S01]  /*0c20*/  @P6 VIADD R7, R7, UR7 ;  /* 0x0000000707076c36 */ /* 0x000fe20008000000 */
[----:B------:R-:W-:-:S02]  /*0c30*/  LEA.HI.X.SX32 R3, R8, R180, 0x1, P2 ;  /* 0x000000b408037211 */ /* 0x000fc400010f0eff */
[----:B------:R-:W-:Y:S02]  /*0c40*/  CS2R R36, SRZ ;  /* 0x0000000000247805 */ /* 0x000fe4000001ff00 */
[----:B------:R-:W-:Y:S01]  /*0c50*/  ISETP.LT.U32.AND P2, PT, R182, UR17, !P3 ;  /* 0x00000011b6007c0c */ /* 0x000fe2000df41070 */
[----:B------:R-:W-:Y:S01]  /*0c60*/  IMAD.U32 R17, RZ, RZ, UR11 ;  /* 0x0000000bff117e24 */ /* 0x000fe2000f8e00ff */
[----:B------:R-:W-:Y:S01]  /*0c70*/  @P6 SHF.R.S32.HI R15, RZ, 0x1, R7 ;  /* 0x00000001ff0f6819 */ /* 0x000fe20000011407 */
[----:B---3--:R-:W-:Y:S01]  /*0c80*/  VIADD R4, R11, UR13 ;  /* 0x0000000d0b047c36 */ /* 0x008fe20008000000 */
[----:B------:R-:W-:Y:S01]  /*0c90*/  MOV R5, UR16 ;  /* 0x0000001000057c02 */ /* 0x000fe20008000f00 */
[----:B------:R2:W-:Y:S01]  /*0ca0*/  @!P0 STS.128 [R166], RZ ;  /* 0x000000ffa6008388 */ /* 0x0005e20000000c00 */
[----:B------:R-:W-:Y:S01]  /*0cb0*/  @!UP0 UIADD3 UR13, UPT, UPT, UR10, UR11, URZ ;  /* 0x0000000b0a0d8290 */ /* 0x000fe2000fffe0ff */
[----:B------:R-:W-:Y:S01]  /*0cc0*/  IADD3 R162, PT, PT, R179, 0x8000, R10 ;  /* 0x00008000b3a27810 */ /* 0x000fe20007ffe00a */
[----:B------:R-:W-:Y:S01]  /*0cd0*/  UIADD3 UR11, UPT, UPT, UR19, 0x100, URZ ;  /* 0x00000100130b7890 */ /* 0x000fe2000fffe0ff */
[----:B------:R-:W-:Y:S01]  /*0ce0*/  @P6 LEA.HI R5, R5, UR16, RZ, 0x1 ;  /* 0x0000001005056c11 */ /* 0x000fe2000f8f08ff */
[----:B------:R-:W-:Y:S01]  /*0cf0*/  @!PT LDS RZ, [RZ] ;  /* 0x00000000fffff984 */ /* 0x000fe20000000800 */
[----:B------:R-:W-:Y:S01]  /*0d00*/  @!PT LDS RZ, [RZ] ;  /* 0x00000000fffff984 */ /* 0x000fe20000000800 */
[----:B------:R-:W-:Y:S01]  /*0d10*/  @!PT LDS RZ, [RZ] ;  /* 0x00000000fffff984 */ /* 0x000fe20000000800 */
[----:B------:R1:W-:Y:S01]  /*0d20*/  @P0 LDGSTS.E.BYPASS.128 [R166], desc[UR14][R2.64] ;  /* 0x0000000002a60fae */ /* 0x0003e2000b98180e */
[CC--:B------:R-:W-:Y:S01]  /*0d30*/  IADD3 R6, P0, PT, R4.reuse, R177.reuse, RZ ;  /* 0x000000b104067210 */ /* 0x0c0fe20007f1e0ff */
[----:B------:R-:W-:Y:S01]  /*0d40*/  IMAD.IADD R163, R181, 0x1, R162 ;  /* 0x00000001b5a37824 */ /* 0x000fe200078e02a2 */
[----:B------:R-:W-:Y:S01]  /*0d50*/  @P6 SHF.R.S32.HI R5, RZ, 0x1, R5 ;  /* 0x00000001ff056819 */ /* 0x000fe20000011405 */
[----:B------:R2:W-:Y:S01]  /*0d60*/  @P4 STS.128 [R165], RZ ;  /* 0x000000ffa5004388 */ /* 0x0005e20000000c00 */
[----:B------:R-:W-:Y:S01]  /*0d70*/  LEA.HI.X.SX32 R7, R4, R174, 0x1, P0 ;  /* 0x000000ae04077211 */ /* 0x000fe200000f0eff */
[----:B------:R-:W-:Y:S01]  /*0d80*/  UISETP.GE.AND UP0, UPT, UR21, 0x1, UPT ;  /* 0x000000011500788c */ /* 0x000fe2000bf06270 */
[----:B------:R-:W-:-:S02]  /*0d90*/  IADD3 R8, P0, PT, R9, R177, RZ ;  /* 0x000000b109087210 */ /* 0x000fc40007f1e0ff */
[----:B------:R-:W-:Y:S02]  /*0da0*/  CS2R R38, SRZ ;  /* 0x0000000000267805 */ /* 0x000fe4000001ff00 */
[----:B------:R-:W-:Y:S01]  /*0db0*/  SHF.R.U32.HI R157, RZ, 0x4, R154 ;  /* 0x00000004ff9d7819 */ /* 0x000fe2000001169a */
[----:B------:R-:W-:Y:S01]  /*0dc0*/  @!PT LDS RZ, [RZ] ;  /* 0x00000000fffff984 */ /* 0x000fe20000000800 */
[----:B------:R-:W-:Y:S01]  /*0dd0*/  @!PT LDS RZ, [RZ] ;  /* 0x00000000fffff984 */ /* 0x000fe20000000800 */
[----:B------:R-:W-:Y:S01]  /*0de0*/  @!PT LDS RZ, [RZ] ;  /* 0x00000000fffff984 */ /* 0x000fe20000000800 */
[----:B------:R3:W-:Y:S01]  /*0df0*/  @!P4 LDGSTS.E.BYPASS.128 [R165], desc[UR14][R6.64] ;  /* 0x0000000006a5cfae */ /* 0x0007e2000b98180e */
[----:B------:R-:W-:Y:S01]  /*0e00*/  LEA.HI.X.SX32 R9, R9, R174, 0x1, P0 ;  /* 0x000000ae09097211 */ /* 0x000fe200000f0eff */
[--C-:B-1----:R-:W-:Y:S01]  /*0e10*/  @P6 IMAD.WIDE R2, R5, 0x4, R234.reuse ;  /* 0x0000000405026825 */ /* 0x102fe200078e02ea */
[----:B------:R-:W-:Y:S01]  /*0e20*/  LOP3.LUT R116, R116, 0x3, RZ, 0xc0, !PT ;  /* 0x0000000374747812 */ /* 0x000fe200078ec0ff */
[----:B------:R2:W-:Y:S01]  /*0e30*/  @P4 STS.128 [R164], RZ ;  /* 0x000000ffa4004388 */ /* 0x0005e20000000c00 */
[----:B------:R-:W-:Y:S01]  /*0e40*/  IADD3 R162, PT, PT, R173, R162, RZ ;  /* 0x000000a2ada27210 */ /* 0x000fe20007ffe0ff */
[----:B------:R-:W-:Y:S01]  /*0e50*/  @P6 IMAD.WIDE R4, R15, 0x4, R234 ;  /* 0x000000040f046825 */ /* 0x000fe200078e02ea */
[----:B------:R-:W-:Y:S01]  /*0e60*/  CS2R R40, SRZ ;  /* 0x0000000000287805 */ /* 0x000fe2000001ff00 */
[----:B------:R-:W-:Y:S01]  /*0e70*/  @!PT LDS RZ, [RZ] ;  /* 0x00000000fffff984 */ /* 0x000fe20000000800 */
[----:B------:R-:W-:Y:S01]  /*0e80*/  @!PT LDS RZ, [RZ] ;  /* 0x00000000fffff984 */ /* 0x000fe20000000800 */
[----:B------:R-:W-:Y:S01]  /*0e90*/  @!PT LDS RZ, [RZ] ;  /* 0x00000000fffff984 */ /* 0x000fe20000000800 */
[----:B------:R1:W-:Y:S01]  /*0ea0*/  @!P4 LDGSTS.E.BYPASS.128 [R164], desc[UR14][R8.64] ;  /* 0x0000000008a4cfae */ /* 0x0003e2000b98180e */
[----:B------:R-:W-:Y:S01]  /*0eb0*/  CS2R R20, SRZ ;  /* 0x0000000000147805 */ /* 0x000fe2000001ff00 */
[----:B------:R-:W-:Y:S01]  /*0ec0*/  IMAD.U32 R15, RZ, RZ, UR13 ;  /* 0x0000000dff0f7e24 */ /* 0x000fe2000f8e00ff */
[----:B------:R-:W-:Y:S01]  /*0ed0*/  USHF.R.S32.HI UR13, URZ, 0x1, UR11 ;  /* 0x00000001ff0d7899 */ /* 0x000fe2000801140b */
[----:B------:R-:W-:Y:S01]  /*0ee0*/  @!P6 IMAD.WIDE R2, R17, 0x4, R232 ;  /* 0x000000041102e825 */ /* 0x000fe200078e02e8 */
[----:B------:R-:W-:Y:S01]  /*0ef0*/  UIADD3 UR11, UPT, UPT, UR20, 0x100, URZ ;  /* 0x00000100140b7890 */ /* 0x000fe2000fffe0ff */
[----:B------:R-:W-:-:S02]  /*0f00*/  CS2R R16, SRZ ;  /* 0x0000000000107805 */ /* 0x000fc4000001ff00 */
[----:B------:R-:W-:Y:S01]  /*0f10*/  CS2R R18, SRZ ;  /* 0x0000000000127805 */ /* 0x000fe2000001ff00 */
[----:B------:R-:W-:Y:S01]  /*0f20*/  @!P6 IMAD.WIDE R4, R15, 0x4, R232 ;  /* 0x000000040f04e825 */ /* 0x000fe200078e02e8 */
[----:B------:R-:W-:Y:S01]  /*0f30*/  USHF.R.S32.HI UR11, URZ, 0x1, UR11 ;  /* 0x00000001ff0b7899 */ /* 0x000fe2000801140b */
[----:B------:R-:W-:Y:S02]  /*0f40*/  CS2R R26, SRZ ;  /* 0x00000000001a7805 */ /* 0x000fe4000001ff00 */
[----:B------:R-:W-:Y:S01]  /*0f50*/  CS2R R24, SRZ ;  /* 0x0000000000187805 */ /* 0x000fe2000001ff00 */
[----:B---3--:R-:W-:Y:S01]  /*0f60*/  VIADD R7, R11, UR13 ;  /* 0x0000000d0b077c36 */ /* 0x008fe20008000000 */
[----:B------:R-:W-:Y:S01]  /*0f70*/  CS2R R22, SRZ ;  /* 0x0000000000167805 */ /* 0x000fe2000001ff00 */
[----:B------:R-:W-:Y:S01]  /*0f80*/  VIADD R15, R13, 0x500 ;  /* 0x000005000d0f7836 */ /* 0x000fe20000000000 */
[----:B------:R-:W-:Y:S01]  /*0f90*/  LOP3.LUT R13, R116, R157, RZ, 0x3c, !PT ;  /* 0x0000009d740d7212 */ /* 0x000fe200078e3cff */
[----:B------:R-:W-:Y:S01]  /*0fa0*/  VIADD R11, R11, UR11 ;  /* 0x0000000b0b0b7c36 */ /* 0x000fe20008000000 */
[----:B------:R-:W-:-:S02]  /*0fb0*/  IADD3 R6, P0, PT, R7, R183, RZ ;  /* 0x000000b707067210 */ /* 0x000fc40007f1e0ff */
[----:B------:R3:W-:Y:S01]  /*0fc0*/  @P5 LDGSTS.E.BYPASS.128 [R15], desc[UR14][R2.64] ;  /* 0x00000000020f5fae */ /* 0x0007e2000b98180e */
[--C-:B------:R-:W-:Y:S01]  /*0fd0*/  IMAD R13, R13, 0x10, R10.reuse ;  /* 0x000000100d0d7824 */ /* 0x100fe200078e020a */
[----:B------:R-:W-:Y:S02]  /*0fe0*/  LEA.HI.X.SX32 R7, R7, R180, 0x1, P0 ;  /* 0x000000b407077211 */ /* 0x000fe400000f0eff */
[----:B------:R-:W-:Y:S01]  /*0ff0*/  ISETP.LT.U32.AND P0, PT, R176, UR17, P2 ;  /* 0x00000011b0007c0c */ /* 0x000fe20009701070 */
[----:B------:R-:W0:Y:S01]  /*1000*/  LDGDEPBAR ;  /* 0x00000000000079af */ /* 0x000e220000000000 */
[----:B------:R-:W-:Y:S02]  /*1010*/  IADD3 R10, PT, PT, R179, 0xa000, R10 ;  /* 0x0000a000b30a7810 */ /* 0x000fe40007ffe00a */
[----:B-1----:R-:W-:Y:S01]  /*1020*/  IADD3 R8, P4, PT, R11, R177, RZ ;  /* 0x000000b10b087210 */ /* 0x002fe20007f9e0ff */
[----:B------:R2:W-:Y:S01]  /*1030*/  @!P2 STS.128 [R163], RZ ;  /* 0x000000ffa300a388 */ /* 0x0005e20000000c00 */
[----:B------:R-:W-:Y:S01]  /*1040*/  LOP3.LUT R125, R154, 0x3, RZ, 0xc0, !PT ;  /* 0x000000039a7d7812 */ /* 0x000fe200078ec0ff */
[--C-:B------:R-:W-:Y:S01]  /*1050*/  IMAD.IADD R161, R181, 0x1, R10.reuse ;  /* 0x00000001b5a17824 */ /* 0x100fe200078e020a */
[C---:B---3--:R-:W-:Y:S01]  /*1060*/  IADD3 R3, PT, PT, R12.reuse, UR13, RZ ;  /* 0x0000000d0c037c10 */ /* 0x048fe2000fffe0ff */
[----:B------:R-:W-:Y:S01]  /*1070*/  @!PT LDS RZ, [RZ] ;  /* 0x00000000fffff984 */ /* 0x000fe20000000800 */
[----:B------:R-:W-:Y:S01]  /*1080*/  @!PT LDS RZ, [RZ] ;  /* 0x00000000fffff984 */ /* 0x000fe20000000800 */
[----:B------:R-:W-:Y:S01]  /*1090*/  @!PT LDS RZ, [RZ] ;  /* 0x00000000fffff984 */ /* 0x000fe20000000800 */
[----:B------:R1:W-:Y:S01]  /*10a0*/  @P2 LDGSTS.E.BYPASS.128 [R163], desc[UR14][R6.64] ;  /* 0x0000000006a32fae */ /* 0x0003e2000b98180e */
[----:B------:R-:W-:Y:S01]  /*10b0*/  VIADD R12, R12, UR11 ;  /* 0x0000000b0c0c7c36 */ /* 0x000fe20008000000 */
[----:B------:R-:W-:Y:S01]  /*10c0*/  LEA.HI.X.SX32 R9, R11, R174, 0x1, P4 ;  /* 0x000000ae0b097211 */ /* 0x000fe200020f0eff */
[----:B------:R-:W-:Y:S01]  /*10d0*/  IMAD.IADD R160, R173, 0x1, R10 ;  /* 0x00000001ada07824 */ /* 0x000fe200078e020a */
[----:B------:R-:W-:Y:S01]  /*10e0*/  IADD3 R2, P2, PT, R3, R183, RZ ;  /* 0x000000b703027210 */ /* 0x000fe20007f5e0ff */
[----:B------:R2:W-:Y:S01]  /*10f0*/  @!P0 STS.128 [R162], RZ ;  /* 0x000000ffa2008388 */ /* 0x0005e20000000c00 */
[----:B------:R-:W-:Y:S01]  /*1100*/  VIADD R11, R0, 0xa00 ;  /* 0x00000a00000b7836 */ /* 0x000fe20000000000 */
[----:B------:R-:W-:-:S02]  /*1110*/  CS2R R14, SRZ ;  /* 0x00000000000e7805 */ /* 0x000fc4000001ff00 */
[----:B------:R-:W-:Y:S01]  /*1120*/  LEA.HI.X.SX32 R3, R3, R180, 0x1, P2 ;  /* 0x000000b403037211 */ /* 0x000fe200010f0eff */
[----:B------:R-:W-:Y:S01]  /*1130*/  IMAD.SHL.U32 R0, R154, 0x40, RZ ;  /* 0x000000409a007824 */ /* 0x000fe200078e00ff */
[----:B-1----:R-:W-:-:S03]  /*1140*/  IADD3 R6, P2, PT, R12, R177, RZ ;  /* 0x000000b10c067210 */ /* 0x002fc60007f5e0ff */
[----:B------:R-:W-:Y:S01]  /*1150*/  @!PT LDS RZ, [RZ] ;  /* 0x00000000fffff984 */ /* 0x000fe20000000800 */
[----:B------:R-:W-:Y:S01]  /*1160*/  @!PT LDS RZ, [RZ] ;  /* 0x00000000fffff984 */ /* 0x000fe20000000800 */
[----:B------:R-:W-:Y:S01]  /*1170*/  @!PT LDS RZ, [RZ] ;  /* 0x00000000fffff984 */ /* 0x000fe20000000800 */
[----:B------:R1:W-:Y:S01]  /*1180*/  @P0 LDGSTS.E.BYPASS.128 [R162], desc[UR14][R2.64] ;  /* 0x0000000002a20fae */ /* 0x0003e2000b98180e */
[----:B------:R-:W-:Y:S02]  /*1190*/  LOP3.LUT R0, R0, 0x3c0, RZ, 0xc0, !PT ;  /* 0x000003c000007812 */ /* 0x000fe400078ec0ff */
[----:B------:R-:W-:Y:S01]  /*11a0*/  LEA.HI.X.SX32 R7, R12, R174, 0x1, P2 ;  /* 0x000000ae0c077211 */ /* 0x000fe200010f0eff */
[----:B------:R2:W-:Y:S02]  /*11b0*/  @P3 STS.128 [R161], RZ ;  /* 0x000000ffa1003388 */ /* 0x0005e40000000c00 */
[--C-:B------:R-:W-:Y:S02]  /*11c0*/  IMAD R131, R156, 0x800, R0.reuse ;  /* 0x000008009c837824 */ /* 0x100fe400078e0200 */
[----:B------:R-:W-:Y:S01]  /*11d0*/  @!PT LDS RZ, [RZ] ;  /* 0x00000000fffff984 */ /* 0x000fe20000000800 */
[----:B------:R-:W-:Y:S01]  /*11e0*/  @!PT LDS RZ, [RZ] ;  /* 0x00000000fffff984 */ /* 0x000fe20000000800 */
[----:B------:R-:W-:Y:S01]  /*11f0*/  @!PT LDS RZ, [RZ] ;  /* 0x00000000fffff984 */ /* 0x000fe20000000800 */
[----:B------:R3:W-:Y:S01]  /*1200*/  @!P3 LDGSTS.E.BYPASS.128 [R161], desc[UR14][R8.64] ;  /* 0x0000000008a1bfae */ /* 0x0007e2000b98180e */
[----:B------:R-:W-:Y:S02]  /*1210*/  IMAD R128, R155, 0x1000, R0 ;  /* 0x000010009b807824 */ /* 0x000fe400078e0200 */
[----:B------:R-:W-:Y:S01]  /*1220*/  IADD3 R131, PT, PT, R131, 0x2000, RZ ;  /* 0x0000200083837810 */ /* 0x000fe20007ffe0ff */
[----:B------:R2:W-:Y:S01]  /*1230*/  @P3 STS.128 [R160], RZ ;  /* 0x000000ffa0003388 */ /* 0x0005e20000000c00 */
[C---:B------:R-:W-:Y:S01]  /*1240*/  IMAD.IADD R130, R13.reuse, 0x1, R128 ;  /* 0x000000010d827824 */ /* 0x040fe200078e0280 */
[----:B-1----:R-:W-:Y:S01]  /*1250*/  CS2R R2, SRZ ;  /* 0x0000000000027805 */ /* 0x002fe2000001ff00 */
[----:B------:R-:W-:Y:S01]  /*1260*/  IMAD.MOV.U32 R0, RZ, RZ, RZ ;  /* 0x000000ffff007224 */ /* 0x000fe200078e00ff */
[----:B------:R-:W-:Y:S01]  /*1270*/  @!PT LDS RZ, [RZ] ;  /* 0x00000000fffff984 */ /* 0x000fe20000000800 */
[----:B------:R-:W-:Y:S01]  /*1280*/  @!PT LDS RZ, [RZ] ;  /* 0x00000000fffff984 */ /* 0x000fe20000000800 */
[----:B------:R-:W-:Y:S01]  /*1290*/  @!PT LDS RZ, [RZ] ;  /* 0x00000000fffff984 */ /* 0x000fe20000000800 */
[----:B------:R1:W-:Y:S01]  /*12a0*/  @!P3 LDGSTS.E.BYPASS.128 [R160], desc[UR14][R6.64] ;  /* 0x0000000006a0bfae */ /* 0x0003e2000b98180e */
[----:B------:R-:W-:Y:S01]  /*12b0*/  IMAD.IADD R159, R13, 0x1, R131 ;  /* 0x000000010d9f7824 */ /* 0x000fe200078e0283 */
[----:B------:R-:W-:-:S02]  /*12c0*/  CS2R R12, SRZ ;  /* 0x00000000000c7805 */ /* 0x000fc4000001ff00 */
[C---:B------:R-:W-:Y:S01]  /*12d0*/  IADD3 R109, PT, PT, R130.reuse, 0x400, RZ ;  /* 0x00000400826d7810 */ /* 0x040fe20007ffe0ff */
[----:B------:R4:W-:Y:S01]  /*12e0*/  @P5 LDGSTS.E.BYPASS.128 [R11], desc[UR14][R4.64] ;  /* 0x00000000040b5fae */ /* 0x0009e2000b98180e */
[----:B---3--:R-:W-:Y:S01]  /*12f0*/  CS2R R8, SRZ ;  /* 0x0000000000087805 */ /* 0x008fe2000001ff00 */
[C---:B------:R-:W-:Y:S02]  /*1300*/  VIADD R108, R130.reuse, 0x800 ;  /* 0x00000800826c7836 */ /* 0x040fe40000000000 */
[----:B------:R-:W0:Y:S01]  /*1310*/  LDGDEPBAR ;  /* 0x00000000000079af */ /* 0x000e220000000000 */
[----:B------:R-:W-:Y:S02]  /*1320*/  VIADD R112, R130, 0xc00 ;  /* 0x00000c0082707836 */ /* 0x000fe40000000000 */
[----:B------:R-:W-:Y:S01]  /*1330*/  VIADD R110, R159, 0x400 ;  /* 0x000004009f6e7836 */ /* 0x000fe20000000000 */
[----:B-1----:R-:W-:Y:S02]  /*1340*/  CS2R R6, SRZ ;  /* 0x0000000000067805 */ /* 0x002fe4000001ff00 */
[----:B----4-:R-:W-:-:S02]  /*1350*/  CS2R R4, SRZ ;  /* 0x0000000000047805 */ /* 0x010fc4000001ff00 */
[----:B------:R-:W-:Y:S01]  /*1360*/  CS2R R10, SRZ ;  /* 0x00000000000a7805 */ /* 0x000fe2000001ff00 */
[----:B------:R-:W-:-:S04]  /*1370*/  DEPBAR.LE SB0, 0x2 ;  /* 0x000080800000791a */ /* 0x000fc80000000000 */
[----:B------:R-:W-:Y:S06]  /*1380*/  BAR.SYNC.DEFER_BLOCKING 0x0 ;  /* 0x0000000000007b1d */ /* 0x000fec0000010000 */
[----:B------:R2:W1:Y:S04]  /*1390*/  LDSM.16.M88.4 R44, [R130] ;  /* 0x00000000822c783b */ /* 0x0004680000000200 */
[----:B------:R2:W3:Y:S04]  /*13a0*/  LDSM.16.M88.4 R48, [R130+0x400] ;  /* 0x000400008230783b */ /* 0x0004e80000000200 */
[----:B------:R2:W4:Y:S04]  /*13b0*/  LDSM.16.M88.4 R52, [R130+0x800] ;  /* 0x000800008234783b */ /* 0x0005280000000200 */
[----:B------:R2:W5:Y:S04]  /*13c0*/  LDSM.16.M88.4 R56, [R130+0xc00] ;  /* 0x000c00008238783b */ /* 0x0005680000000200 */
[----:B------:R2:W1:Y:S04]  /*13d0*/  LDSM.16.M88.4 R60, [R159] ;  /* 0x000000009f3c783b */ /* 0x0004680000000200 */
[----:B------:R2:W1:Y:S01]  /*13e0*/  LDSM.16.M88.4 R64, [R159+0x400] ;  /* 0x000400009f40783b */ /* 0x0004620000000200 */
[----:B------:R-:W-:Y:S05]  /*13f0*/  BRA.U !UP0, `(.L_x_0) ;  /* 0x00000031088c7547 */ /* 0x000fea000b800000 */
[----:B------:R-:W-:Y:S01]  /*1400*/  UIMAD UR8, UR8, 0x3, UR12 ;  /* 0x00000003080878a4 */ /* 0x000fe2000f8e020c */
[----:B------:R-:W-:Y:S01]  /*1410*/  MOV R152, RZ ;  /* 0x000000ff00987202 */ /* 0x000fe20000000f00 */
[----:B------:R-:W1:Y:S02]  /*1420*/  LDCU UR23, c[0x0][0x398] ;  /* 0x00007300ff1777ac */ /* 0x000e640008000800 */
[----:B------:R-:W-:Y:S01]  /*1430*/  UIMAD UR8, UR9, 0x60, UR8 ;  /* 0x00000060090878a4 */ /* 0x000fe2000f8e0208 */
[----:B------:R-:W1:Y:S01]  /*1440*/  LDCU UR24, c[0x0][0x3a0] ;  /* 0x00007400ff1877ac */ /* 0x000e620008000800 */
[----:B------:R-:W1:Y:S01]  /*1450*/  LDCU UR17, c[0x0][0x39c] ;  /* 0x00007380ff1177ac */ /* 0x000e620008000800 */
[----:B------:R-:W-:Y:S01]  /*1460*/  UIMAD UR21, UR7, 0x3, UR4 ;  /* 0x00000003071578a4 */ /* 0x000fe2000f8e0204 */
[----:B------:R-:W-:Y:S01]  /*1470*/  UMOV UR12, 0x3 ;  /* 0x00000003000c7882 */ /* 0x000fe20000000000 */
[----:B------:R-:W-:-:S10]  /*1480*/  UMOV UR9, 0x180 ;  /* 0x0000018000097882 */ /* 0x000fd40000000000 */
.L_x_1:
[----:B--2---:R-:W2:Y:S01]  /*1490*/  S2UR UR16, SR_CgaCtaId ;  /* 0x00000000001079c3 */ /* 0x004ea20000008800 */
[----:B------:R-:W-:Y:S01]  /*14a0*/  UIADD3 UR7, UPT, UPT, UR12, 0x1, URZ ;  /* 0x000000010c077890 */ /* 0x000fe2000fffe0ff */
[----:B------:R-:W-:Y:S01]  /*14b0*/  VIADD R69, R157, 0x2 ;  /* 0x000000029d457836 */ /* 0x000fe20000000000 */
[----:B------:R-:W-:Y:S01]  /*14c0*/  UMOV UR13, 0x400 ;  /* 0x00000400000d7882 */ /* 0x000fe20000000000 */
[----:B------:R-:W-:Y:S01]  /*14d0*/  USHF.L.U32 UR11, UR12, 0xe, URZ ;  /* 0x0000000e0c0b7899 */ /* 0x000fe200080006ff */
[----:B-1----:R-:W-:Y:S01]  /*14e0*/  ISETP.GE.U32.AND P0, PT, R182, UR23, PT ;  /* 0x00000017b6007c0c */ /* 0x002fe2000bf06070 */
[----:B------:R-:W-:Y:S01]  /*14f0*/  IMAD.MOV.U32 R216, RZ, RZ, R44 ;  /* 0x000000ffffd87224 */ /* 0x000fe200078e002c */
[----:B------:R-:W-:Y:S01]  /*1500*/  LOP3.LUT R69, R69, R116, RZ, 0x3c, !PT ;  /* 0x0000007445457212 */ /* 0x000fe200078e3cff */
[----:B------:R-:W-:Y:S01]  /*1510*/  IMAD.MOV.U32 R214, RZ, RZ, R45 ;  /* 0x000000ffffd67224 */ /* 0x000fe200078e002d */
[----:B------:R-:W-:Y:S01]  /*1520*/  MOV R215, R46 ;  /* 0x0000002e00d77202 */ /* 0x000fe20000000f00 */
[----:B------:R-:W-:Y:S01]  /*1530*/  IMAD.MOV.U32 R213, RZ, RZ, R47 ;  /* 0x000000ffffd57224 */ /* 0x000fe200078e002f */
[----:B------:R-:W-:Y:S01]  /*1540*/  CS2R R122, SRZ ;  /* 0x00000000007a7805 */ /* 0x000fe2000001ff00 */
[----:B------:R-:W-:Y:S01]  /*1550*/  IMAD.MOV.U32 R217, RZ, RZ, R60 ;  /* 0x000000ffffd97224 */ /* 0x000fe200078e003c */
[----:B------:R-:W-:Y:S01]  /*1560*/  MOV R124, RZ ;  /* 0x000000ff007c7202 */ /* 0x000fe20000000f00 */
[----:B------:R-:W-:Y:S01]  /*1570*/  IMAD.MOV.U32 R218, RZ, RZ, R62 ;  /* 0x000000ffffda7224 */ /* 0x000fe200078e003e */
[----:B------:R-:W-:Y:S01]  /*1580*/  MOV R186, 0x1710 ;  /* 0x0000171000ba7802 */ /* 0x000fe20000000f00 */
[----:B------:R-:W-:Y:S01]  /*1590*/  IMAD.MOV.U32 R121, RZ, RZ, RZ ;  /* 0x000000ffff797224 */ /* 0x000fe200078e00ff */
[----:B--2---:R-:W-:-:S02]  /*15a0*/  ULEA UR16, UR16, UR13, 0x18 ;  /* 0x0000000d10107291 */ /* 0x004fc4000f8ec0ff */
[----:B------:R-:W-:Y:S02]  /*15b0*/  ULOP3.LUT UR13, UR7, 0x3, URZ, 0xc0, !UPT ;  /* 0x00000003070d7892 */ /* 0x000fe4000f8ec0ff */
[----:B------:R-:W-:Y:S02]  /*15c0*/  UIADD3 UR7, UPT, UPT, UR11, 0x4000, URZ ;  /* 0x000040000b077890 */ /* 0x000fe4000fffe0ff */
[----:B------:R-:W-:Y:S01]  /*15d0*/  UIMAD UR22, UR13, 0x500, URZ ;  /* 0x000005000d1678a4 */ /* 0x000fe2000f8e02ff */
[----:B------:R-:W-:Y:S01]  /*15e0*/  LEA R71, R154, UR16, 0x4 ;  /* 0x000000109a477c11 */ /* 0x000fe2000f8e20ff */
[----:B------:R-:W-:Y:S01]  /*15f0*/  ULOP3.LUT UR7, UR7, 0xc000, URZ, 0xc0, !UPT ;  /* 0x0000c00007077892 */ /* 0x000fe2000f8ec0ff */
[----:B------:R-:W-:Y:S02]  /*1600*/  LEA R73, R129, UR16, 0x4 ;  /* 0x0000001081497c11 */ /* 0x000fe4000f8e20ff */
[----:B------:R-:W-:Y:S02]  /*1610*/  LEA R69, R69, UR16, 0x4 ;  /* 0x0000001045457c11 */ /* 0x000fe4000f8e20ff */
[----:B------:R-:W-:-:S02]  /*1620*/  LEA R68, R155, UR22, 0x9 ;  /* 0x000000169b447c11 */ /* 0x000fc4000f8e48ff */
[----:B------:R-:W-:Y:S02]  /*1630*/  LEA R70, R156, UR22, 0x6 ;  /* 0x000000169c467c11 */ /* 0x000fe4000f8e30ff */
[----:B------:R-:W-:Y:S02]  /*1640*/  IADD3 R92, PT, PT, R71, 0x10000, R68 ;  /* 0x00010000475c7810 */ /* 0x000fe40007ffe044 */
[----:B------:R-:W-:Y:S02]  /*1650*/  IADD3 R96, PT, PT, R73, 0x10400, R70 ;  /* 0x0001040049607810 */ /* 0x000fe40007ffe046 */
[C---:B------:R-:W-:Y:S02]  /*1660*/  IADD3 R100, PT, PT, R69.reuse, UR7, R128 ;  /* 0x0000000745647c10 */ /* 0x040fe4000fffe080 */
[----:B------:R-:W-:Y:S01]  /*1670*/  IADD3 R101, PT, PT, R69, UR7, R131 ;  /* 0x0000000745657c10 */ /* 0x000fe2000fffe083 */
[----:B------:R-:W1:Y:S04]  /*1680*/  LDSM.16.M88.4 R92, [R92] ;  /* 0x000000005c5c783b */ /* 0x000e680000000200 */
[----:B------:R2:W1:Y:S04]  /*1690*/  LDSM.16.M88.4 R68, [R100] ;  /* 0x000000006444783b */ /* 0x0004680000000200 */
[----:B------:R2:W1:Y:S04]  /*16a0*/  LDSM.16.M88.4 R72, [R100+0x400] ;  /* 0x000400006448783b */ /* 0x0004680000000200 */
[----:B------:R2:W1:Y:S04]  /*16b0*/  LDSM.16.M88.4 R76, [R100+0x800] ;  /* 0x00080000644c783b */ /* 0x0004680000000200 */
[----:B------:R2:W1:Y:S04]  /*16c0*/  LDSM.16.M88.4 R80, [R100+0xc00] ;  /* 0x000c00006450783b */ /* 0x0004680000000200 */
[----:B------:R2:W1:Y:S04]  /*16d0*/  LDSM.16.M88.4 R84, [R101] ;  /* 0x000000006554783b */ /* 0x0004680000000200 */
[----:B------:R2:W1:Y:S04]  /*16e0*/  LDSM.16.M88.4 R88, [R101+0x400] ;  /* 0x000400006558783b */ /* 0x0004680000000200 */
[----:B------:R-:W1:Y:S02]  /*16f0*/  LDSM.16.M88.4 R96, [R96] ;  /* 0x000000006060783b */ /* 0x000e640000000200 */
[----:B-12345:R-:W-:Y:S05]  /*1700*/  CALL.REL.NOINC `($__internal_0_$__cuda_sm_9x_mma_sub_byte_internal_m16n8k64_s4_s4) ;  /* 0x00000058006c7944 */ /* 0x03efea0003c00000 */
[----:B------:R-:W-:Y:S01]  /*1710*/  IMAD.MOV.U32 R120, RZ, RZ, R100 ;  /* 0x000000ffff787224 */ /* 0x000fe200078e0064 */
[----:B------:R-:W-:Y:S01]  /*1720*/  MOV R118, R102 ;  /* 0x0000006600767202 */ /* 0x000fe20000000f00 */
        /* <DEDUP_REMOVED lines=8> */
[----:B------:R-:W-:-:S02]  /*17b0*/  IMAD.MOV.U32 R213, RZ, RZ, R47 ;  /* 0x000000ffffd57224 */ /* 0x000fc400078e002f */
[----:B------:R-:W-:Y:S02]  /*17c0*/  IMAD.MOV.U32 R217, RZ, RZ, R61 ;  /* 0x000000ffffd97224 */ /* 0x000fe400078e003d */
[----:B------:R-:W-:Y:S02]  /*17d0*/  IMAD.MOV.U32 R218, RZ, RZ, R63 ;  /* 0x000000ffffda7224 */ /* 0x000fe400078e003f */
[----:B------:R-:W-:-:S07]  /*17e0*/  IMAD.MOV.U32 R121, RZ, RZ, RZ ;  /* 0x000000ffff797224 */ /* 0x000fce00078e00ff */
[----:B------:R-:W-:Y:S05]  /*17f0*/  CALL.REL.NOINC `($__internal_0_$__cuda_sm_9x_mma_sub_byte_internal_m16n8k64_s4_s4) ;  /* 0x0000005800307944 */ /* 0x000fea0003c00000 */
        /* <DEDUP_REMOVED lines=210> */
[----:B------:R-:W1:Y:S01]  /*2520*/  S2R R104, SR_CgaCtaId ;  /* 0x0000000000687919 */ /* 0x000e620000008800 */
[----:B------:R-:W2:Y:S01]  /*2530*/  LDC R122, c[0x0][0x3a0] ;  /* 0x0000e800ff7a7b82 */ /* 0x000ea20000000800 */
[----:B------:R-:W-:Y:S01]  /*2540*/  ISETP.GT.U32.AND P2, PT, R154, 0x7, PT ;  /* 0x000000079a00780c */ /* 0x000fe20003f44070 */
[----:B------:R-:W-:Y:S01]  /*2550*/  IMAD.U32 R67, RZ, RZ, UR21 ;  /* 0x00000015ff437e24 */ /* 0x000fe2000f8e00ff */
[----:B------:R-:W-:Y:S01]  /*2560*/  MOV R65, 0x400 ;  /* 0x0000040000417802 */ /* 0x000fe20000000f00 */
[----:B------:R-:W-:Y:S01]  /*2570*/  IMAD.U32 R127, RZ, RZ, UR8 ;  /* 0x00000008ff7f7e24 */ /* 0x000fe2000f8e00ff */
[----:B------:R-:W-:Y:S01]  /*2580*/  UIADD3 UR7, UPT, UPT, UR19, 0x180, URZ ;  /* 0x0000018013077890 */ /* 0x000fe2000fffe0ff */
[----:B------:R-:W-:Y:S01]  /*2590*/  IMAD.U32 R105, RZ, RZ, UR12 ;  /* 0x0000000cff697e24 */ /* 0x000fe2000f8e00ff */
[----:B------:R-:W-:Y:S01]  /*25a0*/  MOV R227, R103 ;  /* 0x0000006700e37202 */ /* 0x000fe20000000f00 */
[----:B------:R-:W-:Y:S01]  /*25b0*/  IMAD.MOV.U32 R230, RZ, RZ, R100 ;  /* 0x000000ffffe67224 */ /* 0x000fe200078e0064 */
[----:B------:R-:W-:Y:S01]  /*25c0*/  USHF.R.S32.HI UR12, URZ, 0x1, UR7 ;  /* 0x00000001ff0c7899 */ /* 0x000fe20008011407 */
[----:B------:R-:W-:Y:S01]  /*25d0*/  IMAD.MOV.U32 R216, RZ, RZ, R68 ;  /* 0x000000ffffd87224 */ /* 0x000fe200078e0044 */
[----:B------:R-:W-:Y:S01]  /*25e0*/  UIADD3 UR7, UPT, UPT, UR20, 0x180, URZ ;  /* 0x0000018014077890 */ /* 0x000fe2000fffe0ff */
[----:B------:R-:W-:Y:S01]  /*25f0*/  MOV R214, R69 ;  /* 0x0000004500d67202 */ /* 0x000fe20000000f00 */
[----:B------:R-:W-:Y:S01]  /*2600*/  IMAD.MOV.U32 R218, RZ, RZ, R86 ;  /* 0x000000ffffda7224 */ /* 0x000fe200078e0056 */
[----:B------:R-:W-:Y:S01]  /*2610*/  @!P2 IADD3 R127, PT, PT, R127, 0x60, RZ ;  /* 0x000000607f7fa810 */ /* 0x000fe20007ffe0ff */
[----:B------:R-:W-:-:S04]  /*2620*/  USHF.R.S32.HI UR7, URZ, 0x1, UR7 ;  /* 0x00000001ff077899 */ /* 0x000fc80008011407 */
[----:B------:R-:W-:-:S04]  /*2630*/  @!P2 IMAD.WIDE R126, R127, 0x4, R232 ;  /* 0x000000047f7ea825 */ /* 0x000fc800078e02e8 */
[----:B--2---:R-:W-:Y:S01]  /*2640*/  IMAD R107, R184, R122, RZ ;  /* 0x0000007ab86b7224 */ /* 0x004fe200078e02ff */
[----:B------:R-:W-:Y:S02]  /*2650*/  ISETP.LE.OR P0, PT, R122, UR9, P0 ;  /* 0x000000097a007c0c */ /* 0x000fe40008703670 */
[----:B-1----:R-:W-:Y:S02]  /*2660*/  LEA R106, R104, R65, 0x18 ;  /* 0x00000041686a7211 */ /* 0x002fe400078ec0ff */
[----:B------:R-:W-:-:S03]  /*2670*/  @P2 LEA.HI R65, R67, UR21, RZ, 0x1 ;  /* 0x0000001543412c11 */ /* 0x000fc6000f8f08ff */
[--C-:B------:R-:W-:Y:S01]  /*2680*/  @!P2 IMAD R67, R170, 0x10, R106.reuse ;  /* 0x00000010aa43a824 */ /* 0x100fe200078e026a */
[----:B------:R-:W-:Y:S01]  /*2690*/  @P2 SHF.R.S32.HI R65, RZ, 0x1, R65 ;  /* 0x00000001ff412819 */ /* 0x000fe20000011441 */
[----:B------:R-:W-:Y:S02]  /*26a0*/  @P2 IMAD R104, R169, 0x10, R106 ;  /* 0x00000010a9682824 */ /* 0x000fe400078e026a */
[----:B------:R-:W-:Y:S02]  /*26b0*/  @!P2 IMAD R67, R105, 0x500, R67 ;  /* 0x000005006943a824 */ /* 0x000fe400078e0243 */
[----:B------:R-:W-:Y:S01]  /*26c0*/  @P2 IMAD.WIDE R126, R65, 0x4, R234 ;  /* 0x00000004417e2825 */ /* 0x000fe200078e02ea */
[----:B------:R-:W-:-:S03]  /*26d0*/  IADD3 R65, PT, PT, R185, 0x180, RZ ;  /* 0x00000180b9417810 */ /* 0x000fc60007ffe0ff */
[----:B------:R-:W-:Y:S01]  /*26e0*/  @!P2 VIADD R199, R67, 0x10000 ;  /* 0x0001000043c7a836 */ /* 0x000fe20000000000 */
[--C-:B------:R-:W-:Y:S01]  /*26f0*/  SHF.R.U32.HI R67, RZ, 0x1, R107.reuse ;  /* 0x00000001ff437819 */ /* 0x100fe2000001166b */
[----:B------:R-:W-:Y:S01]  /*2700*/  @P2 IMAD R104, R105, 0x500, R104 ;  /* 0x0000050069682824 */ /* 0x000fe200078e0268 */
[----:B------:R-:W-:Y:S01]  /*2710*/  ISETP.LT.U32.AND P0, PT, R65, R122, !P0 ;  /* 0x0000007a4100720c */ /* 0x000fe20004701070 */
[----:B------:R-:W-:Y:S01]  /*2720*/  VIADD R106, R106, UR11 ;  /* 0x0000000b6a6a7c36 */ /* 0x000fe20008000000 */
[----:B------:R-:W-:Y:S01]  /*2730*/  IADD3 R105, PT, PT, R67, UR12, RZ ;  /* 0x0000000c43697c10 */ /* 0x000fe2000fffe0ff */
[----:B------:R-:W-:Y:S02]  /*2740*/  IMAD R107, R122, 0x8, R107 ;  /* 0x000000087a6b7824 */ /* 0x000fe400078e026b */
[----:B------:R-:W-:Y:S01]  /*2750*/  @P2 VIADD R199, R104, 0x10400 ;  /* 0x0001040068c72836 */ /* 0x000fe20000000000 */
[----:B------:R-:W-:Y:S01]  /*2760*/  IADD3 R104, P3, PT, R105, R183, RZ ;  /* 0x000000b769687210 */ /* 0x000fe20007f7e0ff */
[----:B------:R-:W-:Y:S01]  /*2770*/  IMAD.IADD R124, R179, 0x1, R106 ;  /* 0x00000001b37c7824 */ /* 0x000fe200078e026a */
[----:B------:R-:W-:Y:S01]  /*2780*/  ISETP.LE.AND P2, PT, R122, UR9, PT ;  /* 0x000000097a007c0c */ /* 0x000fe2000bf43270 */
[----:B------:R-:W-:Y:S01]  /*2790*/  VIADD R67, R67, UR7 ;  /* 0x0000000743437c36 */ /* 0x000fe20008000000 */
[----:B------:R-:W-:Y:S01]  /*27a0*/  SHF.R.U32.HI R107, RZ, 0x1, R107 ;  /* 0x00000001ff6b7819 */ /* 0x000fe2000001166b */
[--C-:B------:R-:W-:Y:S01]  /*27b0*/  IMAD.IADD R121, R181, 0x1, R124.reuse ;  /* 0x00000001b5797824 */ /* 0x100fe200078e027c */
[----:B------:R-:W-:Y:S01]  /*27c0*/  LEA.HI.X.SX32 R105, R105, R180, 0x1, P3 ;  /* 0x000000b469697211 */ /* 0x000fe200018f0eff */
[----:B------:R-:W-:Y:S01]  /*27d0*/  IMAD.IADD R213, R173, 0x1, R124 ;  /* 0x00000001add57824 */ /* 0x000fe200078e027c */
[----:B------:R-:W-:Y:S01]  /*27e0*/  ISETP.LT.U32.AND P3, PT, R65, R122, !P2 ;  /* 0x0000007a4100720c */ /* 0x000fe20005761070 */
[----:B------:R-:W-:Y:S01]  /*27f0*/  IMAD.MOV.U32 R124, RZ, RZ, R119 ;  /* 0x000000ffff7c7224 */ /* 0x000fe200078e0077 */
[----:B------:R-:W-:Y:S01]  /*2800*/  IADD3 R65, PT, PT, R107, UR12, RZ ;  /* 0x0000000c6b417c10 */ /* 0x000fe2000fffe0ff */
[----:B------:R1:W-:Y:S01]  /*2810*/  @!P0 STS.128 [R121], RZ ;  /* 0x000000ff79008388 */ /* 0x0003e20000000c00 */
[----:B------:R-:W-:-:S02]  /*2820*/  ISETP.LT.U32.AND P2, PT, R154, 0xa, !P2 ;  /* 0x0000000a9a00780c */ /* 0x000fc40005741070 */
[----:B------:R-:W-:Y:S01]  /*2830*/  IADD3 R122, P4, PT, R65, R183, RZ ;  /* 0x000000b7417a7210 */ /* 0x000fe20007f9e0ff */
[----:B------:R-:W-:Y:S01]  /*2840*/  @!PT LDS RZ, [RZ] ;  /* 0x00000000fffff984 */ /* 0x000fe20000000800 */
[----:B------:R-:W-:Y:S01]  /*2850*/  @!PT LDS RZ, [RZ] ;  /* 0x00000000fffff984 */ /* 0x000fe20000000800 */
[----:B------:R-:W-:Y:S01]  /*2860*/  @!PT LDS RZ, [RZ] ;  /* 0x00000000fffff984 */ /* 0x000fe20000000800 */
[----:B------:R2:W-:Y:S01]  /*2870*/  @P0 LDGSTS.E.BYPASS.128 [R121], desc[UR14][R104.64] ;  /* 0x0000000068790fae */ /* 0x0005e2000b98180e */
[----:B------:R-:W-:Y:S02]  /*2880*/  ISETP.LT.U32.AND P0, PT, R176, UR23, P0 ;  /* 0x00000017b0007c0c */ /* 0x000fe40008701070 */
[----:B------:R-:W-:Y:S02]  /*2890*/  IADD3 R186, PT, PT, R179, 0x2000, R106 ;  /* 0x00002000b3ba7810 */ /* 0x000fe40007ffe06a */
[----:B------:R-:W-:Y:S01]  /*28a0*/  LEA.HI.X.SX32 R123, R65, R180, 0x1, P4 ;  /* 0x000000b4417b7211 */ /* 0x000fe200020f0eff */
[----:B------:R-:W-:Y:S01]  /*28b0*/  VIADD R65, R107, UR7 ;  /* 0x000000076b417c36 */ /* 0x000fe20008000000 */
[----:B------:R-:W-:Y:S01]  /*28c0*/  IADD3 R106, P4, PT, R67, R177, RZ ;  /* 0x000000b1436a7210 */ /* 0x000fe20007f9e0ff */
[----:B------:R-:W-:Y:S01]  /*28d0*/  IMAD.IADD R217, R173, 0x1, R186 ;  /* 0x00000001add97824 */ /* 0x000fe200078e02ba */
[----:B------:R-:W-:-:S02]  /*28e0*/  PLOP3.LUT P2, PT, P2, P1, PT, 0x80, 0x8 ;  /* 0x000000000008781c */ /* 0x000fc40001743070 */
[----:B------:R-:W-:Y:S01]  /*28f0*/  LEA.HI.X.SX32 R107, R67, R174, 0x1, P4 ;  /* 0x000000ae436b7211 */ /* 0x000fe200020f0eff */
[----:B------:R-:W-:Y:S01]  /*2900*/  IMAD.MOV.U32 R67, RZ, RZ, R102 ;  /* 0x000000ffff437224 */ /* 0x000fe200078e0066 */
[----:B--2---:R-:W-:Y:S01]  /*2910*/  IADD3 R104, P4, PT, R65, R177, RZ ;  /* 0x000000b141687210 */ /* 0x004fe20007f9e0ff */
[----:B------:R2:W-:Y:S01]  /*2920*/  @!P0 STS.128 [R213], RZ ;  /* 0x000000ffd5008388 */ /* 0x0005e20000000c00 */
[----:B------:R-:W-:Y:S01]  /*2930*/  IADD3 R215, PT, PT, R181, R186, RZ ;  /* 0x000000bab5d77210 */ /* 0x000fe20007ffe0ff */
[----:B-1----:R-:W-:Y:S01]  /*2940*/  IMAD.MOV.U32 R121, RZ, RZ, R118 ;  /* 0x000000ffff797224 */ /* 0x002fe200078e0076 */
[----:B------:R-:W-:Y:S01]  /*2950*/  LEA.HI.X.SX32 R105, R65, R174, 0x1, P4 ;  /* 0x000000ae41697211 */ /* 0x000fe200020f0eff */
[----:B------:R-:W-:Y:S01]  /*2960*/  @!PT LDS RZ, [RZ] ;  /* 0x00000000fffff984 */ /* 0x000fe20000000800 */
[----:B------:R-:W-:Y:S01]  /*2970*/  @!PT LDS RZ, [RZ] ;  /* 0x00000000fffff984 */ /* 0x000fe20000000800 */
[----:B------:R-:W-:Y:S01]  /*2980*/  @!PT LDS RZ, [RZ] ;  /* 0x00000000fffff984 */ /* 0x000fe20000000800 */
[----:B------:R1:W-:Y:S01]  /*2990*/  @P0 LDGSTS.E.BYPASS.128 [R213], desc[UR14][R122.64] ;  /* 0x000000007ad50fae */ /* 0x0003e2000b98180e */
[----:B------:R-:W-:Y:S01]  /*29a0*/  IMAD.MOV.U32 R65, RZ, RZ, R101 ;  /* 0x000000ffff417224 */ /* 0x000fe200078e0065 */
[----:B------:R-:W-:Y:S02]  /*29b0*/  MOV R186, 0x2ae0 ;  /* 0x00002ae000ba7802 */ /* 0x000fe40000000f00 */
[----:B------:R3:W-:Y:S04]  /*29c0*/  @!P3 STS.128 [R215], RZ ;  /* 0x000000ffd700b388 */ /* 0x0007e80000000c00 */
[----:B------:R-:W-:Y:S01]  /*29d0*/  @!PT LDS RZ, [RZ] ;  /* 0x00000000fffff984 */ /* 0x000fe20000000800 */
[----:B------:R-:W-:Y:S01]  /*29e0*/  @!PT LDS RZ, [RZ] ;  /* 0x00000000fffff984 */ /* 0x000fe20000000800 */
[----:B------:R-:W-:Y:S01]  /*29f0*/  @!PT LDS RZ, [RZ] ;  /* 0x00000000fffff984 */ /* 0x000fe20000000800 */
[----:B------:R3:W-:Y:S04]  /*2a00*/  @P3 LDGSTS.E.BYPASS.128 [R215], desc[UR14][R106.64] ;  /* 0x000000006ad73fae */ /* 0x0007e8000b98180e */
[----:B------:R4:W-:Y:S01]  /*2a10*/  @!P3 STS.128 [R217], RZ ;  /* 0x000000ffd900b388 */ /* 0x0009e20000000c00 */
[----:B-1----:R-:W-:Y:S01]  /*2a20*/  IMAD.MOV.U32 R123, RZ, RZ, R120 ;  /* 0x000000ffff7b7224 */ /* 0x002fe200078e0078 */
[----:B------:R-:W-:Y:S01]  /*2a30*/  MOV R122, R117 ;  /* 0x00000075007a7202 */ /* 0x000fe20000000f00 */
[----:B--2---:R-:W-:Y:S01]  /*2a40*/  IMAD.MOV.U32 R213, RZ, RZ, R71 ;  /* 0x000000ffffd57224 */ /* 0x004fe200078e0047 */
[----:B------:R-:W-:Y:S01]  /*2a50*/  @!PT LDS RZ, [RZ] ;  /* 0x00000000fffff984 */ /* 0x000fe20000000800 */
[----:B------:R-:W-:Y:S01]  /*2a60*/  @!PT LDS RZ, [RZ] ;  /* 0x00000000fffff984 */ /* 0x000fe20000000800 */
[----:B------:R-:W-:Y:S01]  /*2a70*/  @!PT LDS RZ, [RZ] ;  /* 0x00000000fffff984 */ /* 0x000fe20000000800 */
[----:B------:R4:W-:Y:S04]  /*2a80*/  @P3 LDGSTS.E.BYPASS.128 [R217], desc[UR14][R104.64] ;  /* 0x0000000068d93fae */ /* 0x0009e8000b98180e */
[----:B------:R1:W-:Y:S01]  /*2a90*/  @P2 LDGSTS.E.BYPASS.128 [R199], desc[UR14][R126.64] ;  /* 0x000000007ec72fae */ /* 0x0003e2000b98180e */
[----:B---3--:R-:W-:-:S03]  /*2aa0*/  IMAD.MOV.U32 R215, RZ, RZ, R70 ;  /* 0x000000ffffd77224 */ /* 0x008fc600078e0046 */
[----:B------:R-:W0:Y:S01]  /*2ab0*/  LDGDEPBAR ;  /* 0x00000000000079af */ /* 0x000e220000000000 */
[----:B----4-:R-:W-:-:S07]  /*2ac0*/  MOV R217, R84 ;  /* 0x0000005400d97202 */ /* 0x010fce0000000f00 */
[----:B-1----:R-:W-:Y:S05]  /*2ad0*/  CALL.REL.NOINC `($__internal_0_$__cuda_sm_9x_mma_sub_byte_internal_m16n8k64_s4_s4) ;  /* 0x0000004400787944 */ /* 0x002fea0003c00000 */
[----:B------:R-:W-:Y:S01]  /*2ae0*/  IMAD.MOV.U32 R120, RZ, RZ, R100 ;  /* 0x000000ffff787224 */ /* 0x000fe200078e0064 */
[----:B------:R-:W-:Y:S01]  /*2af0*/  MOV R119, R101 ;  /* 0x0000006500777202 */ /* 0x000fe20000000f00 */
        /* <DEDUP_REMOVED lines=9> */
[----:B------:R-:W-:Y:S01]  /*2b90*/  MOV R186, 0x2be0 ;  /* 0x00002be000ba7802 */ /* 0x000fe20000000f00 */
[----:B------:R-:W-:-:S02]  /*2ba0*/  IMAD.MOV.U32 R214, RZ, RZ, R69 ;  /* 0x000000ffffd67224 */ /* 0x000fc400078e0045 */
[----:B------:R-:W-:Y:S02]  /*2bb0*/  IMAD.MOV.U32 R213, RZ, RZ, R71 ;  /* 0x000000ffffd57224 */ /* 0x000fe400078e0047 */
[----:B------:R-:W-:-:S07]  /*2bc0*/  IMAD.MOV.U32 R217, RZ, RZ, R85 ;  /* 0x000000ffffd97224 */ /* 0x000fce00078e0055 */
[----:B------:R-:W-:Y:S05]  /*2bd0*/  CALL.REL.NOINC `($__internal_0_$__cuda_sm_9x_mma_sub_byte_internal_m16n8k64_s4_s4) ;  /* 0x0000004400387944 */ /* 0x000fea0003c00000 */
        /* <DEDUP_REMOVED lines=12> */
[----:B------:R-:W-:Y:S02]  /*2ca0*/  IMAD.MOV.U32 R215, RZ, RZ, R70 ;  /* 0x000000ffffd77224 */ /* 0x000fe400078e0046 */
[----:B------:R-:W-:Y:S02]  /*2cb0*/  IMAD.MOV.U32 R217, RZ, RZ, R88 ;  /* 0x000000ffffd97224 */ /* 0x000fe400078e0058 */
[----:B------:R-:W-:-:S07]  /*2cc0*/  IMAD.MOV.U32 R218, RZ, RZ, R90 ;  /* 0x000000ffffda7224 */ /* 0x000fce00078e005a */
[----:B------:R-:W-:Y:S05]  /*2cd0*/  CALL.REL.NOINC `($__internal_0_$__cuda_sm_9x_mma_sub_byte_internal_m16n8k64_s4_s4) ;  /* 0x0000004000f87944 */ /* 0x000fea0003c00000 */
        /* <DEDUP_REMOVED lines=208> */
[C---:B------:R-:W-:Y:S01]  /*39e0*/  HMUL2 R56, R92.reuse, R96 ;  /* 0x000000605c387232 */ /* 0x040fe20000000000 */
[----:B------:R-:W-:Y:S01]  /*39f0*/  I2FP.F32.S32 R59, R120 ;  /* 0x00000078003b7245 */ /* 0x000fe20000201400 */
[C---:B------:R-:W-:Y:S01]  /*3a00*/  HMUL2 R83, R92.reuse, R98 ;  /* 0x000000625c537232 */ /* 0x040fe20000000000 */
[----:B------:R-:W-:Y:S01]  /*3a10*/  I2FP.F32.S32 R65, R119 ;  /* 0x0000007700417245 */ /* 0x000fe20000201400 */
[C---:B------:R-:W-:Y:S02]  /*3a20*/  HMUL2 R81, R92.reuse, R97 ;  /* 0x000000615c517232 */ /* 0x040fe40000000000 */
[--C-:B------:R-:W-:Y:S01]  /*3a30*/  HADD2.F32 R58, -RZ, R56.reuse.H0_H0 ;  /* 0x20000038ff3a7230 */ /* 0x100fe20000004100 */
[----:B------:R-:W-:Y:S01]  /*3a40*/  I2FP.F32.S32 R67, R118 ;  /* 0x0000007600437245 */ /* 0x000fe20000201400 */
[----:B------:R-:W-:Y:S01]  /*3a50*/  HADD2.F32 R57, -RZ, R56.H1_H1 ;  /* 0x30000038ff397230 */ /* 0x000fe20000004100 */
[----:B------:R-:W-:Y:S01]  /*3a60*/  I2FP.F32.S32 R68, R68 ;  /* 0x0000004400447245 */ /* 0x000fe20000201400 */
[----:B------:R-:W-:-:S02]  /*3a70*/  HMUL2 R92, R92, R99 ;  /* 0x000000635c5c7232 */ /* 0x000fc40000000000 */
[C---:B------:R-:W-:Y:S01]  /*3a80*/  FFMA R27, R58.reuse, R59, R27 ;  /* 0x0000003b3a1b7223 */ /* 0x040fe2000000001b */
[----:B------:R-:W-:Y:S01]  /*3a90*/  FFMA R22, R58, R65, R22 ;  /* 0x000000413a167223 */ /* 0x000fe20000000016 */
[----:B------:R-:W-:Y:S01]  /*3aa0*/  I2FP.F32.S32 R58, R117 ;  /* 0x00000075003a7245 */ /* 0x000fe20000201400 */
[C---:B------:R-:W-:Y:S01]  /*3ab0*/  FFMA R0, R57.reuse, R67, R0 ;  /* 0x0000004339007223 */ /* 0x040fe20000000000 */
[----:B------:R-:W-:Y:S01]  /*3ac0*/  HADD2.F32 R59, -RZ, R81.H0_H0 ;  /* 0x20000051ff3b7230 */ /* 0x000fe20000004100 */
[----:B------:R-:W-:Y:S01]  /*3ad0*/  I2FP.F32.S32 R65, R115 ;  /* 0x0000007300417245 */ /* 0x000fe20000201400 */
[C---:B------:R-:W-:Y:S02]  /*3ae0*/  HMUL2 R91, R93.reuse, R97 ;  /* 0x000000615d5b7232 */ /* 0x040fe40000000000 */
[----:B------:R-:W-:Y:S01]  /*3af0*/  FFMA R23, R57, R58, R23 ;  /* 0x0000003a39177223 */ /* 0x000fe20000000017 */
[--C-:B------:R-:W-:Y:S01]  /*3b00*/  HADD2.F32 R58, -RZ, R83.reuse.H0_H0 ;  /* 0x20000053ff3a7230 */ /* 0x100fe20000004100 */
[----:B------:R-:W-:Y:S01]  /*3b10*/  I2FP.F32.S32 R67, R114 ;  /* 0x0000007200437245 */ /* 0x000fe20000201400 */
[----:B------:R-:W-:Y:S01]  /*3b20*/  HADD2.F32 R83, -RZ, R83.H1_H1 ;  /* 0x30000053ff537230 */ /* 0x000fe20000004100 */
[----:B------:R-:W-:Y:S01]  /*3b30*/  I2FP.F32.S32 R57, R71 ;  /* 0x0000004700397245 */ /* 0x000fe20000201400 */
[C---:B------:R-:W-:Y:S01]  /*3b40*/  FFMA R2, R59.reuse, R65, R2 ;  /* 0x000000413b027223 */ /* 0x040fe20000000002 */
[----:B------:R-:W-:Y:S01]  /*3b50*/  I2FP.F32.S32 R47, R47 ;  /* 0x0000002f002f7245 */ /* 0x000fe20000201400 */
[----:B------:R-:W-:Y:S01]  /*3b60*/  FFMA R24, R59, R67, R24 ;  /* 0x000000433b187223 */ /* 0x000fe20000000018 */
[----:B------:R-:W-:Y:S01]  /*3b70*/  FFMA R21, R83, R68, R21 ;  /* 0x0000004453157223 */ /* 0x000fe20000000015 */
[C---:B------:R-:W-:Y:S01]  /*3b80*/  FFMA R19, R58.reuse, R57, R19 ;  /* 0x000000393a137223 */ /* 0x040fe20000000013 */
[----:B------:R-:W-:Y:S01]  /*3b90*/  I2FP.F32.S32 R59, R70 ;  /* 0x00000046003b7245 */ /* 0x000fe20000201400 */
[----:B------:R-:W-:Y:S01]  /*3ba0*/  HADD2.F32 R57, -RZ, R92.H1_H1 ;  /* 0x3000005cff397230 */ /* 0x000fe20000004100 */
[----:B------:R-:W-:Y:S01]  /*3bb0*/  I2FP.F32.S32 R68, R191 ;  /* 0x000000bf00447245 */ /* 0x000fe20000201400 */
[----:B------:R-:W-:Y:S01]  /*3bc0*/  HMUL2 R104, R93, R98 ;  /* 0x000000625d687232 */ /* 0x000fe20000000000 */
[----:B------:R-:W-:Y:S01]  /*3bd0*/  I2FP.F32.S32 R45, R45 ;  /* 0x0000002d002d7245 */ /* 0x000fe20000201400 */
[----:B------:R-:W-:Y:S01]  /*3be0*/  FFMA R26, R58, R59, R26 ;  /* 0x0000003b3a1a7223 */ /* 0x000fe2000000001a */
[----:B------:R-:W-:Y:S01]  /*3bf0*/  I2FP.F32.S32 R59, R192 ;  /* 0x000000c0003b7245 */ /* 0x000fe20000201400 */
[----:B------:R-:W-:Y:S01]  /*3c00*/  FFMA R41, R57, R68, R41 ;  /* 0x0000004439297223 */ /* 0x000fe20000000029 */
[----:B------:R-:W-:-:S02]  /*3c10*/  HADD2.F32 R68, -RZ, R91.H0_H0 ;  /* 0x2000005bff447230 */ /* 0x000fc40000004100 */
[CC--:B------:R-:W-:Y:S02]  /*3c20*/  HMUL2 R89, R93.reuse, R96.reuse ;  /* 0x000000605d597232 */ /* 0x0c0fe40000000000 */
[----:B------:R-:W-:Y:S02]  /*3c30*/  HADD2.F32 R91, -RZ, R91.H1_H1 ;  /* 0x3000005bff5b7230 */ /* 0x000fe40000004100 */
[----:B------:R-:W-:Y:S01]  /*3c40*/  FFMA R16, R57, R59, R16 ;  /* 0x0000003b39107223 */ /* 0x000fe20000000010 */
[----:B------:R-:W-:Y:S01]  /*3c50*/  I2FP.F32.S32 R59, R46 ;  /* 0x0000002e003b7245 */ /* 0x000fe20000201400 */
[----:B------:R-:W-:Y:S01]  /*3c60*/  FFMA R13, R68, R47, R13 ;  /* 0x0000002f440d7223 */ /* 0x000fe2000000000d */
[--C-:B------:R-:W-:Y:S02]  /*3c70*/  HADD2.F32 R46, -RZ, R104.reuse.H0_H0 ;  /* 0x20000068ff2e7230 */ /* 0x100fe40000004100 */
[C---:B------:R-:W-:Y:S01]  /*3c80*/  FFMA R12, R91.reuse, R45, R12 ;  /* 0x0000002d5b0c7223 */ /* 0x040fe2000000000c */
[----:B------:R-:W-:Y:S01]  /*3c90*/  HADD2.F32 R45, -RZ, R104.H1_H1 ;  /* 0x30000068ff2d7230 */ /* 0x000fe20000004100 */
[----:B------:R-:W-:Y:S01]  /*3ca0*/  I2FP.F32.S32 R44, R44 ;  /* 0x0000002c002c7245 */ /* 0x000fe20000201400 */
[----:B------:R-:W-:Y:S01]  /*3cb0*/  HMUL2 R93, R93, R99 ;  /* 0x000000635d5d7232 */ /* 0x000fe20000000000 */
[----:B------:R-:W-:Y:S01]  /*3cc0*/  I2FP.F32.S32 R47, R51 ;  /* 0x00000033002f7245 */ /* 0x000fe20000201400 */
[----:B------:R-:W-:Y:S01]  /*3cd0*/  HMUL2 R105, R94, R96 ;  /* 0x000000605e697232 */ /* 0x000fe20000000000 */
[----:B------:R-:W-:Y:S01]  /*3ce0*/  I2FP.F32.S32 R49, R49 ;  /* 0x0000003100317245 */ /* 0x000fe20000201400 */
[----:B------:R-:W-:Y:S01]  /*3cf0*/  FFMA R37, R91, R44, R37 ;  /* 0x0000002c5b257223 */ /* 0x000fe20000000025 */
[----:B------:R-:W-:Y:S01]  /*3d00*/  I2FP.F32.S32 R48, R48 ;  /* 0x0000003000307245 */ /* 0x000fe20000201400 */
[----:B------:R-:W-:Y:S01]  /*3d10*/  FFMA R11, R46, R47, R11 ;  /* 0x0000002f2e0b7223 */ /* 0x000fe2000000000b */
[----:B------:R-:W-:-:S02]  /*3d20*/  HADD2.F32 R44, -RZ, R93.H0_H0 ;  /* 0x2000005dff2c7230 */ /* 0x000fc40000004100 */
[C---:B------:R-:W-:Y:S01]  /*3d30*/  FFMA R10, R45.reuse, R49, R10 ;  /* 0x000000312d0a7223 */ /* 0x040fe2000000000a */
[----:B------:R-:W-:Y:S01]  /*3d40*/  I2FP.F32.S32 R47, R74 ;  /* 0x0000004a002f7245 */ /* 0x000fe20000201400 */
[----:B------:R-:W-:Y:S01]  /*3d50*/  FFMA R35, R45, R48, R35 ;  /* 0x000000302d237223 */ /* 0x000fe20000000023 */
[----:B------:R-:W-:Y:S01]  /*3d60*/  I2FP.F32.S32 R45, R75 ;  /* 0x0000004b002d7245 */ /* 0x000fe20000201400 */
[----:B------:R-:W-:Y:S01]  /*3d70*/  HADD2.F32 R93, -RZ, R93.H1_H1 ;  /* 0x3000005dff5d7230 */ /* 0x000fe20000004100 */
[----:B------:R-:W-:Y:S01]  /*3d80*/  I2FP.F32.S32 R51, R50 ;  /* 0x0000003200337245 */ /* 0x000fe20000201400 */
[C---:B------:R-:W-:Y:S01]  /*3d90*/  HMUL2 R106, R94.reuse, R97 ;  /* 0x000000615e6a7232 */ /* 0x040fe20000000000 */
[----:B------:R-:W-:Y:S01]  /*3da0*/  I2FP.F32.S32 R48, R72 ;  /* 0x0000004800307245 */ /* 0x000fe20000201400 */
[--C-:B------:R-:W-:Y:S02]  /*3db0*/  HADD2.F32 R49, -RZ, R105.reuse.H0_H0 ;  /* 0x20000069ff317230 */ /* 0x100fe40000004100 */
[C---:B------:R-:W-:Y:S01]  /*3dc0*/  FFMA R9, R44.reuse, R45, R9 ;  /* 0x0000002d2c097223 */ /* 0x040fe20000000009 */
[----:B------:R-:W-:Y:S01]  /*3dd0*/  FFMA R34, R44, R47, R34 ;  /* 0x0000002f2c227223 */ /* 0x000fe20000000022 */
[----:B------:R-:W-:Y:S01]  /*3de0*/  FFMA R36, R46, R51, R36 ;  /* 0x000000332e247223 */ /* 0x000fe20000000024 */
[----:B------:R-:W-:Y:S01]  /*3df0*/  FFMA R33, R93, R48, R33 ;  /* 0x000000305d217223 */ /* 0x000fe20000000021 */
[----:B------:R-:W-:Y:S01]  /*3e00*/  HADD2.F32 R105, -RZ, R105.H1_H1 ;  /* 0x30000069ff697230 */ /* 0x000fe20000004100 */
[----:B------:R-:W-:Y:S01]  /*3e10*/  I2FP.F32.S32 R44, R197 ;  /* 0x000000c5002c7245 */ /* 0x000fe20000201400 */
[--C-:B------:R-:W-:Y:S01]  /*3e20*/  HADD2.F32 R48, -RZ, R106.reuse.H0_H0 ;  /* 0x2000006aff307230 */ /* 0x100fe20000004100 */
[----:B------:R-:W-:Y:S01]  /*3e30*/  I2FP.F32.S32 R45, R196 ;  /* 0x000000c4002d7245 */ /* 0x000fe20000201400 */
[----:B------:R-:W-:Y:S01]  /*3e40*/  HMUL2 R56, R94, R98 ;  /* 0x000000625e387232 */ /* 0x000fe20000000000 */
[----:B------:R-:W-:Y:S01]  /*3e50*/  I2FP.F32.S32 R50, R198 ;  /* 0x000000c600327245 */ /* 0x000fe20000201400 */
[----:B------:R-:W-:Y:S01]  /*3e60*/  FFMA R32, R49, R44, R32 ;  /* 0x0000002c31207223 */ /* 0x000fe20000000020 */
[----:B------:R-:W-:Y:S01]  /*3e70*/  I2FP.F32.S32 R47, R203 ;  /* 0x000000cb002f7245 */ /* 0x000fe20000201400 */
[----:B------:R-:W-:Y:S01]  /*3e80*/  FFMA R6, R105, R45, R6 ;  /* 0x0000002d69067223 */ /* 0x000fe20000000006 */
[----:B------:R-:W-:Y:S01]  /*3e90*/  I2FP.F32.S32 R51, R202 ;  /* 0x000000ca00337245 */ /* 0x000fe20000201400 */
[----:B------:R-:W-:Y:S01]  /*3ea0*/  FFMA R7, R49, R50, R7 ;  /* 0x0000003231077223 */ /* 0x000fe20000000007 */
[----:B------:R-:W-:Y:S01]  /*3eb0*/  I2FP.F32.S32 R46, R73 ;  /* 0x00000049002e7245 */ /* 0x000fe20000201400 */
[----:B------:R-:W-:Y:S01]  /*3ec0*/  FFMA R5, R48, R47, R5 ;  /* 0x0000002f30057223 */ /* 0x000fe20000000005 */
[----:B------:R-:W-:-:S02]  /*3ed0*/  HADD2.F32 R45, -RZ, R106.H1_H1 ;  /* 0x3000006aff2d7230 */ /* 0x000fc40000004100 */
[----:B------:R-:W-:Y:S01]  /*3ee0*/  FFMA R30, R48, R51, R30 ;  /* 0x00000033301e7223 */ /* 0x000fe2000000001e */
[----:B------:R-:W-:Y:S01]  /*3ef0*/  I2FP.F32.S32 R44, R201 ;  /* 0x000000c9002c7245 */ /* 0x000fe20000201400 */
[----:B------:R-:W-:Y:S01]  /*3f00*/  HMUL2 R94, R94, R99 ;  /* 0x000000635e5e7232 */ /* 0x000fe20000000000 */
[----:B------:R-:W-:Y:S01]  /*3f10*/  I2FP.F32.S32 R65, R69 ;  /* 0x0000004500417245 */ /* 0x000fe20000201400 */
[----:B------:R-:W-:Y:S01]  /*3f20*/  HADD2.F32 R67, -RZ, R92.H0_H0 ;  /* 0x2000005cff437230 */ /* 0x000fe20000004100 */
[----:B------:R-:W-:Y:S01]  /*3f30*/  I2FP.F32.S32 R70, R194 ;  /* 0x000000c200467245 */ /* 0x000fe20000201400 */
[----:B------:R-:W-:Y:S01]  /*3f40*/  HADD2.F32 R48, -RZ, R56.H0_H0 ;  /* 0x20000038ff307230 */ /* 0x000fe20000004100 */
[----:B------:R-:W-:Y:S01]  /*3f50*/  I2FP.F32.S32 R47, R55 ;  /* 0x00000037002f7245 */ /* 0x000fe20000201400 */
[----:B------:R-:W-:Y:S01]  /*3f60*/  FFMA R8, R93, R46, R8 ;  /* 0x0000002e5d087223 */ /* 0x000fe20000000008 */
[----:B------:R-:W-:Y:S01]  /*3f70*/  I2FP.F32.S32 R49, R54 ;  /* 0x0000003600317245 */ /* 0x000fe20000201400 */
[----:B------:R-:W-:Y:S01]  /*3f80*/  FFMA R4, R45, R44, R4 ;  /* 0x0000002c2d047223 */ /* 0x000fe20000000004 */
[----:B------:R-:W-:Y:S01]  /*3f90*/  I2FP.F32.S32 R46, R195 ;  /* 0x000000c3002e7245 */ /* 0x000fe20000201400 */
[----:B------:R-:W-:-:S04]  /*3fa0*/  DEPBAR.LE SB0, 0x2 ;  /* 0x000080800000791a */ /* 0x000fc80000000000 */
[----:B------:R-:W-:Y:S01]  /*3fb0*/  FFMA R18, R83, R65, R18 ;  /* 0x0000004153127223 */ /* 0x000fe20000000012 */
[----:B------:R-:W-:Y:S01]  /*3fc0*/  FFMA R17, R67, R70, R17 ;  /* 0x0000004643117223 */ /* 0x000fe20000000011 */
[C---:B------:R-:W-:Y:S01]  /*3fd0*/  FFMA R3, R48.reuse, R47, R3 ;  /* 0x0000002f30037223 */ /* 0x040fe20000000003 */
[----:B------:R-:W-:Y:S01]  /*3fe0*/  FFMA R42, R48, R49, R42 ;  /* 0x00000031302a7223 */ /* 0x000fe2000000002a */
[--C-:B------:R-:W-:Y:S02]  /*3ff0*/  HADD2.F32 R44, -RZ, R94.reuse.H0_H0 ;  /* 0x2000005eff2c7230 */ /* 0x100fe40000004100 */
[C---:B------:R-:W-:Y:S01]  /*4000*/  HMUL2 R97, R95.reuse, R97 ;  /* 0x000000615f617232 */ /* 0x040fe20000000000 */
[----:B------:R-:W-:Y:S01]  /*4010*/  I2FP.F32.S32 R65, R190 ;  /* 0x000000be00417245 */ /* 0x000fe20000201400 */
[----:B------:R-:W-:Y:S01]  /*4020*/  HADD2.F32 R70, -RZ, R89.H0_H0 ;  /* 0x20000059ff467230 */ /* 0x000fe20000004100 */
[----:B------:R-:W-:Y:S01]  /*4030*/  I2FP.F32.S32 R69, R189 ;  /* 0x000000bd00457245 */ /* 0x000fe20000201400 */
[----:B------:R-:W-:Y:S01]  /*4040*/  HADD2.F32 R94, -RZ, R94.H1_H1 ;  /* 0x3000005eff5e7230 */ /* 0x000fe20000004100 */
[----:B------:R-:W-:Y:S01]  /*4050*/  I2FP.F32.S32 R48, R62 ;  /* 0x0000003e00307245 */ /* 0x000fe20000201400 */
[----:B------:R-:W-:Y:S01]  /*4060*/  FFMA R31, R105, R46, R31 ;  /* 0x0000002e691f7223 */ /* 0x000fe2000000001f */
[----:B------:R-:W-:Y:S01]  /*4070*/  FFMA R38, R68, R59, R38 ;  /* 0x0000003b44267223 */ /* 0x000fe20000000026 */
[----:B------:R-:W-:Y:S01]  /*4080*/  I2FP.F32.S32 R46, R200 ;  /* 0x000000c8002e7245 */ /* 0x000fe20000201400 */
[C---:B------:R-:W-:Y:S01]  /*4090*/  FFMA R15, R70.reuse, R65, R15 ;  /* 0x00000041460f7223 */ /* 0x040fe2000000000f */
[----:B------:R-:W-:Y:S01]  /*40a0*/  FFMA R40, R70, R69, R40 ;  /* 0x0000004546287223 */ /* 0x000fe20000000028 */
[----:B------:R-:W-:Y:S01]  /*40b0*/  FFMA R135, R94, R48, R135 ;  /* 0x000000305e877223 */ /* 0x000fe20000000087 */
[--C-:B------:R-:W-:Y:S01]  /*40c0*/  HADD2.F32 R68, -RZ, R97.reuse.H0_H0 ;  /* 0x20000061ff447230 */ /* 0x100fe20000004100 */
[----:B------:R-:W-:Y:S01]  /*40d0*/  I2FP.F32.S32 R48, R88 ;  /* 0x0000005800307245 */ /* 0x000fe20000201400 */
[----:B------:R-:W-:Y:S01]  /*40e0*/  ULOP3.LUT UR7, UR11, 0x8000, URZ, 0x3c, !UPT ;  /* 0x000080000b077892 */ /* 0x000fe2000f8e3cff */
[----:B------:R-:W-:Y:S01]  /*40f0*/  HADD2.F32 R97, -RZ, R97.H1_H1 ;  /* 0x30000061ff617230 */ /* 0x000fe20000004100 */
[----:B------:R-:W-:Y:S01]  /*4100*/  I2FP.F32.S32 R69, R66 ;  /* 0x0000004200457245 */ /* 0x000fe20000201400 */
[C---:B------:R-:W-:Y:S01]  /*4110*/  HMUL2 R98, R95.reuse, R98 ;  /* 0x000000625f627232 */ /* 0x040fe20000000000 */
[----:B------:R-:W-:Y:S01]  /*4120*/  I2FP.F32.S32 R70, R64 ;  /* 0x0000004000467245 */ /* 0x000fe20000201400 */
[----:B------:R-:W-:Y:S01]  /*4130*/  UIADD3 UR11, UPT, UPT, UR9, 0x80, URZ ;  /* 0x00000080090b7890 */ /* 0x000fe2000fffe0ff */
[----:B------:R-:W-:Y:S01]  /*4140*/  FFMA R29, R45, R46, R29 ;  /* 0x0000002e2d1d7223 */ /* 0x000fe2000000001d */
[----:B------:R-:W-:Y:S01]  /*4150*/  UIADD3 UR9, UPT, UPT, UR9, -0x100, URZ ;  /* 0xffffff0009097890 */ /* 0x000fe2000fffe0ff */
[----:B------:R-:W-:Y:S01]  /*4160*/  I2FP.F32.S32 R46, R86 ;  /* 0x00000056002e7245 */ /* 0x000fe20000201400 */
[C---:B------:R-:W-:Y:S01]  /*4170*/  HMUL2 R96, R95.reuse, R96 ;  /* 0x000000605f607232 */ /* 0x040fe20000000000 */
[----:B------:R-:W-:Y:S01]  /*4180*/  I2FP.F32.S32 R47, R84 ;  /* 0x00000054002f7245 */ /* 0x000fe20000201400 */
[----:B------:R-:W-:Y:S01]  /*4190*/  HADD2.F32 R56, -RZ, R56.H1_H1 ;  /* 0x30000038ff387230 */ /* 0x000fe20000004100 */
[----:B------:R-:W-:Y:S01]  /*41a0*/  I2FP.F32.S32 R58, R193 ;  /* 0x000000c1003a7245 */ /* 0x000fe20000201400 */
[C---:B------:R-:W-:Y:S01]  /*41b0*/  FFMA R141, R68.reuse, R48, R141 ;  /* 0x00000030448d7223 */ /* 0x040fe2000000008d */
[----:B------:R-:W-:Y:S01]  /*41c0*/  I2FP.F32.S32 R45, R52 ;  /* 0x00000034002d7245 */ /* 0x000fe20000201400 */
[----:B------:R-:W-:Y:S01]  /*41d0*/  FFMA R142, R68, R69, R142 ;  /* 0x00000045448e7223 */ /* 0x000fe2000000008e */
[----:B------:R-:W-:Y:S01]  /*41e0*/  I2FP.F32.S32 R49, R60 ;  /* 0x0000003c00317245 */ /* 0x000fe20000201400 */
[----:B------:R-:W-:Y:S01]  /*41f0*/  FFMA R143, R97, R70, R143 ;  /* 0x00000046618f7223 */ /* 0x000fe2000000008f */
[----:B------:R-:W-:Y:S01]  /*4200*/  HADD2.F32 R70, -RZ, R98.H0_H0 ;  /* 0x20000062ff467230 */ /* 0x000fe20000004100 */
[----:B------:R-:W-:Y:S01]  /*4210*/  I2FP.F32.S32 R68, R76 ;  /* 0x0000004c00447245 */ /* 0x000fe20000201400 */
[----:B------:R-:W-:Y:S01]  /*4220*/  UISETP.GE.AND UP0, UPT, UR9, UR24, UPT ;  /* 0x000000180900728c */ /* 0x000fe2000bf06270 */
[----:B------:R-:W-:Y:S01]  /*4230*/  I2FP.F32.S32 R69, R80 ;  /* 0x0000005000457245 */ /* 0x000fe20000201400 */
[----:B------:R-:W-:Y:S01]  /*4240*/  HMUL2 R95, R95, R99 ;  /* 0x000000635f5f7232 */ /* 0x000fe20000000000 */
[----:B------:R-:W-:Y:S01]  /*4250*/  I2FP.F32.S32 R71, R79 ;  /* 0x0000004f00477245 */ /* 0x000fe20000201400 */
[C---:B------:R-:W-:Y:S01]  /*4260*/  FFMA R133, R44.reuse, R46, R133 ;  /* 0x0000002e2c857223 */ /* 0x040fe20000000085 */
[----:B------:R-:W-:Y:S01]  /*4270*/  FFMA R134, R44, R47, R134 ;  /* 0x0000002f2c867223 */ /* 0x000fe20000000086 */
[----:B------:R-:W-:Y:S01]  /*4280*/  FFMA R28, R67, R58, R28 ;  /* 0x0000003a431c7223 */ /* 0x000fe2000000001c */
[----:B------:R-:W-:Y:S01]  /*4290*/  BAR.SYNC.DEFER_BLOCKING 0x0 ;  /* 0x0000000000007b1d */ /* 0x000fe20000010000 */
[----:B------:R-:W-:Y:S01]  /*42a0*/  FFMA R132, R56, R45, R132 ;  /* 0x0000002d38847223 */ /* 0x000fe20000000084 */
[----:B------:R-:W-:Y:S01]  /*42b0*/  FFMA R136, R94, R49, R136 ;  /* 0x000000315e887223 */ /* 0x000fe20000000088 */
[--C-:B------:R-:W-:Y:S01]  /*42c0*/  HADD2.F32 R44, -RZ, R96.reuse.H0_H0 ;  /* 0x20000060ff2c7230 */ /* 0x100fe20000004100 */
[----:B------:R-:W-:Y:S01]  /*42d0*/  I2FP.F32.S32 R57, R188 ;  /* 0x000000bc00397245 */ /* 0x000fe20000201400 */
[----:B------:R-:W-:Y:S01]  /*42e0*/  HADD2.F32 R89, -RZ, R89.H1_H1 ;  /* 0x30000059ff597230 */ /* 0x000fe20000004100 */
[----:B------:R-:W-:Y:S01]  /*42f0*/  I2FP.F32.S32 R58, R187 ;  /* 0x000000bb003a7245 */ /* 0x000fe20000201400 */
[----:B------:R-:W-:Y:S01]  /*4300*/  HADD2.F32 R96, -RZ, R96.H1_H1 ;  /* 0x30000060ff607230 */ /* 0x000fe20000004100 */
[----:B------:R-:W-:Y:S01]  /*4310*/  I2FP.F32.S32 R50, R53 ;  /* 0x0000003500327245 */ /* 0x000fe20000201400 */
[----:B------:R-:W-:Y:S01]  /*4320*/  FFMA R144, R97, R68, R144 ;  /* 0x0000004461907223 */ /* 0x000fe20000000090 */
[----:B------:R-:W-:Y:S01]  /*4330*/  I2FP.F32.S32 R45, R87 ;  /* 0x00000057002d7245 */ /* 0x000fe20000201400 */
[C---:B------:R-:W-:Y:S01]  /*4340*/  FFMA R145, R70.reuse, R69, R145 ;  /* 0x0000004546917223 */ /* 0x040fe20000000091 */
[----:B------:R-:W-:Y:S01]  /*4350*/  I2FP.F32.S32 R47, R85 ;  /* 0x00000055002f7245 */ /* 0x000fe20000201400 */
[----:B------:R-:W-:Y:S01]  /*4360*/  FFMA R146, R70, R71, R146 ;  /* 0x0000004746927223 */ /* 0x000fe20000000092 */
[----:B------:R-:W-:Y:S01]  /*4370*/  I2FP.F32.S32 R46, R63 ;  /* 0x0000003f002e7245 */ /* 0x000fe20000201400 */
[----:B------:R-:W-:Y:S01]  /*4380*/  HADD2.F32 R81, -RZ, R81.H1_H1 ;  /* 0x30000051ff517230 */ /* 0x000fe20000004100 */
[----:B------:R-:W-:Y:S01]  /*4390*/  I2FP.F32.S32 R49, R61 ;  /* 0x0000003d00317245 */ /* 0x000fe20000201400 */
[----:B------:R-:W-:Y:S01]  /*43a0*/  HADD2.F32 R98, -RZ, R98.H1_H1 ;  /* 0x30000062ff627230 */ /* 0x000fe20000004100 */
[----:B------:R-:W-:Y:S01]  /*43b0*/  I2FP.F32.S32 R82, R113 ;  /* 0x0000007100527245 */ /* 0x000fe20000201400 */
[--C-:B------:R-:W-:Y:S01]  /*43c0*/  HADD2.F32 R68, -RZ, R95.reuse.H0_H0 ;  /* 0x2000005fff447230 */ /* 0x100fe20000004100 */
        /* <DEDUP_REMOVED lines=8> */
[----:B------:R-:W-:Y:S01]  /*4450*/  I2FP.F32.S32 R101, R101 ;  /* 0x0000006500657245 */ /* 0x000fe20000201400 */
[C---:B------:R-:W-:Y:S01]  /*4460*/  FFMA R137, R44.reuse, R45, R137 ;  /* 0x0000002d2c897223 */ /* 0x040fe20000000089 */
[----:B------:R-:W-:Y:S01]  /*4470*/  I2FP.F32.S32 R102, R102 ;  /* 0x0000006600667245 */ /* 0x000fe20000201400 */
[----:B------:R-:W-:Y:S01]  /*4480*/  FFMA R138, R44, R47, R138 ;  /* 0x0000002f2c8a7223 */ /* 0x000fe2000000008a */
[----:B------:R-:W-:Y:S01]  /*4490*/  I2FP.F32.S32 R103, R103 ;  /* 0x0000006700677245 */ /* 0x000fe20000201400 */
[C---:B------:R-:W-:Y:S01]  /*44a0*/  FFMA R139, R96.reuse, R46, R139 ;  /* 0x0000002e608b7223 */ /* 0x040fe2000000008b */
[----:B------:R-:W-:Y:S01]  /*44b0*/  FFMA R140, R96, R49, R140 ;  /* 0x00000031608c7223 */ /* 0x000fe2000000008c */
[C---:B------:R-:W-:Y:S01]  /*44c0*/  FFMA R20, R81.reuse, R82, R20 ;  /* 0x0000005251147223 */ /* 0x040fe20000000014 */
[----:B------:R-:W-:Y:S01]  /*44d0*/  FFMA R25, R81, R90, R25 ;  /* 0x0000005a51197223 */ /* 0x000fe20000000019 */
[----:B------:R1:W2:Y:S01]  /*44e0*/  LDSM.16.M88.4 R44, [R130+UR7] ;  /* 0x00000007822c783b */ /* 0x0002a20008000200 */
[C---:B------:R-:W-:Y:S01]  /*44f0*/  FFMA R147, R98.reuse, R72, R147 ;  /* 0x0000004862937223 */ /* 0x040fe20000000093 */
[----:B------:R-:W-:Y:S01]  /*4500*/  FFMA R148, R98, R73, R148 ;  /* 0x0000004962947223 */ /* 0x000fe20000000094 */
[C---:B------:R-:W-:Y:S01]  /*4510*/  FFMA R149, R68.reuse, R100, R149 ;  /* 0x0000006444957223 */ /* 0x040fe20000000095 */
[----:B------:R1:W3:Y:S01]  /*4520*/  LDSM.16.M88.4 R48, [R130+UR7+0x400] ;  /* 0x000400078230783b */ /* 0x0002e20008000200 */
[----:B------:R-:W-:Y:S01]  /*4530*/  FFMA R150, R68, R101, R150 ;  /* 0x0000006544967223 */ /* 0x000fe20000000096 */
[C---:B------:R-:W-:Y:S01]  /*4540*/  FFMA R151, R70.reuse, R102, R151 ;  /* 0x0000006646977223 */ /* 0x040fe20000000097 */
[----:B------:R-:W-:Y:S01]  /*4550*/  FFMA R152, R70, R103, R152 ;  /* 0x0000006746987223 */ /* 0x000fe20000000098 */
[----:B------:R1:W4:Y:S01]  /*4560*/  LDSM.16.M88.4 R52, [R130+UR7+0x800] ;  /* 0x000800078234783b */ /* 0x0003220008000200 */
[----:B------:R-:W-:Y:S01]  /*4570*/  VIADD R185, R185, 0x80 ;  /* 0x00000080b9b97836 */ /* 0x000fe20000000000 */
[----:B------:R-:W-:-:S02]  /*4580*/  UIADD3 UR19, UPT, UPT, UR19, 0x80, URZ ;  /* 0x0000008013137890 */ /* 0x000fc4000fffe0ff */
[----:B------:R1:W5:Y:S01]  /*4590*/  LDSM.16.M88.4 R56, [R130+UR7+0xc00] ;  /* 0x000c00078238783b */ /* 0x0003620008000200 */
[----:B------:R-:W-:Y:S02]  /*45a0*/  UIADD3 UR20, UPT, UPT, UR20, 0x80, URZ ;  /* 0x0000008014147890 */ /* 0x000fe4000fffe0ff */
[----:B------:R-:W-:Y:S01]  /*45b0*/  UIADD3 UR8, UPT, UPT, UR10, UR8, URZ ;  /* 0x000000080a087290 */ /* 0x000fe2000fffe0ff */
[----:B------:R1:W1:Y:S01]  /*45c0*/  LDSM.16.M88.4 R60, [R159+UR7] ;  /* 0x000000079f3c783b */ /* 0x0002620008000200 */
[----:B------:R-:W-:Y:S01]  /*45d0*/  UMOV UR12, UR13 ;  /* 0x0000000d000c7c82 */ /* 0x000fe20008000000 */
[----:B------:R-:W-:Y:S02]  /*45e0*/  UMOV UR9, UR11 ;  /* 0x0000000b00097c82 */ /* 0x000fe40008000000 */
[----:B------:R1:W1:Y:S01]  /*45f0*/  LDSM.16.M88.4 R64, [R159+UR7+0x400] ;  /* 0x000400079f40783b */ /* 0x0002620008000200 */
[----:B------:R-:W-:Y:S02]  /*4600*/  UMOV UR7, UR17 ;  /* 0x0000001100077c82 */ /* 0x000fe40008000000 */
[----:B------:R-:W-:Y:S01]  /*4610*/  UIADD3 UR21, UPT, UPT, UR21, UR7, URZ ;  /* 0x0000000715157290 */ /* 0x000fe2000fffe0ff */
[----:B------:R-:W-:Y:S11]  /*4620*/  BRA.U !UP0, `(.L_x_1) ;  /* 0xffffffcd08987547 */ /* 0x000ff6000b83ffff */
.L_x_0:
[----:B------:R-:W2:Y:S01]  /*4630*/  LDCU.64 UR10, c[0x0][0x3c8] ;  /* 0x00007900ff0a77ac */ /* 0x000ea20008000a00 */
[----:B------:R-:W1:Y:S01]  /*4640*/  S2UR UR16, SR_CgaCtaId ;  /* 0x00000000001079c3 */ /* 0x000e620000008800 */
[----:B------:R-:W-:Y:S01]  /*4650*/  ISETP.GE.U32.AND P0, PT, R154, 0x8, PT ;  /* 0x000000089a00780c */ /* 0x000fe20003f06070 */
[----:B---3--:R-:W-:Y:S01]  /*4660*/  IMAD.MOV.U32 R51, RZ, RZ, 0x10 ;  /* 0x00000010ff337424 */ /* 0x008fe200078e00ff */
[----:B------:R-:W3:Y:S01]  /*4670*/  LDCU.64 UR8, c[0x0][0x3d0] ;  /* 0x00007a00ff0877ac */ /* 0x000ee20008000a00 */
[----:B------:R-:W-:Y:S01]  /*4680*/  BSSY.RECONVERGENT B0, `(.L_x_2) ;  /* 0x0000243000007945 */ /* 0x000fe20003800200 */
[----:B------:R-:W-:-:S03]  /*4690*/  USHF.L.U32 UR12, UR5, 0x6, URZ ;  /* 0x00000006050c7899 */ /* 0x000fc600080006ff */
[----:B------:R-:W5:Y:S01]  /*46a0*/  LDC.64 R48, c[0x0][0x3b8] ;  /* 0x0000ee00ff307b82 */ /* 0x000f620000000a00 */
[----:B------:R-:W5:Y:S01]  /*46b0*/  LDCU UR17, c[0x0][0x398] ;  /* 0x00007300ff1177ac */ /* 0x000f620008000800 */
[----:B------:R-:W-:Y:S01]  /*46c0*/  UMOV UR13, 0x400 ;  /* 0x00000400000d7882 */ /* 0x000fe20000000000 */
[----:B------:R-:W-:-:S05]  /*46d0*/  USHF.L.U32 UR5, UR5, 0xe, URZ ;  /* 0x0000000e05057899 */ /* 0x000fca00080006ff */
[----:B----4-:R-:W4:Y:S01]  /*46e0*/  LDC.64 R52, c[0x0][0x3c0] ;  /* 0x0000f000ff347b82 */ /* 0x010f220000000a00 */
[----:B--2---:R-:W-:Y:S02]  /*46f0*/  ULEA UR10, UP0, UR6, UR10, 0xa ;  /* 0x0000000a060a7291 */ /* 0x004fe4000f8050ff */
[----:B------:R-:W-:Y:S02]  /*4700*/  USHF.L.U32 UR6, UR6, 0xe, URZ ;  /* 0x0000000e06067899 */ /* 0x000fe400080006ff */
[----:B------:R-:W-:Y:S02]  /*4710*/  UIADD3.X UR11, UPT, UPT, URZ, UR11, URZ, UP0, !UPT ;  /* 0x0000000bff0b7290 */ /* 0x000fe400087fe4ff */
[----:B---3--:R-:W-:Y:S01]  /*4720*/  UIMAD.WIDE.U32 UR8, UR12, 0x4, UR8 ;  /* 0x000000040c0878a5 */ /* 0x008fe2000f8e0008 */
[----:B-1----:R-:W-:Y:S01]  /*4730*/  IMAD.U32 R44, RZ, RZ, UR10 ;  /* 0x0000000aff2c7e24 */ /* 0x002fe2000f8e00ff */
[----:B------:R-:W-:Y:S01]  /*4740*/  ULEA UR13, UR16, UR13, 0x18 ;  /* 0x0000000d100d7291 */ /* 0x000fe2000f8ec0ff */
[----:B------:R-:W-:-:S02]  /*4750*/  LEA R55, R184, UR6, 0x7 ;  /* 0x00000006b8377c11 */ /* 0x000fc4000f8e38ff */
[----:B------:R-:W-:Y:S01]  /*4760*/  MOV R45, UR11 ;  /* 0x0000000b002d7c02 */ /* 0x000fe20008000f00 */
[----:B------:R-:W-:Y:S01]  /*4770*/  IMAD.U32 R47, RZ, RZ, UR9 ;  /* 0x00000009ff2f7e24 */ /* 0x000fe2000f8e00ff */
[----:B------:R-:W-:Y:S01]  /*4780*/  MOV R46, UR8 ;  /* 0x00000008002e7c02 */ /* 0x000fe20008000f00 */
[----:B------:R-:W-:Y:S01]  /*4790*/  UIADD3 UR12, UPT, UPT, UR13, 0x10400, URZ ;  /* 0x000104000d0c7890 */ /* 0x000fe2000fffe0ff */
[C---:B-----5:R-:W-:Y:S01]  /*47a0*/  LEA R57, R175.reuse, UR6, 0x7 ;  /* 0x00000006af397c11 */ /* 0x060fe2000f8e38ff */
[----:B------:R-:W-:Y:S01]  /*47b0*/  UIADD3 UR8, UPT, UPT, UR13, 0x10000, URZ ;  /* 0x000100000d087890 */ /* 0x000fe2000fffe0ff */
[----:B------:R-:W-:Y:S01]  /*47c0*/  IMAD.WIDE.U32 R44, R170, 0x10, R44 ;  /* 0x00000010aa2c7825 */ /* 0x000fe200078e002c */
[----:B------:R-:W-:Y:S02]  /*47d0*/  ISETP.GE.U32.AND P1, PT, R182, UR17, PT ;  /* 0x00000011b6007c0c */ /* 0x000fe4000bf26070 */
[----:B------:R-:W-:Y:S01]  /*47e0*/  LEA R175, R175, UR5, 0x7 ;  /* 0x00000005afaf7c11 */ /* 0x000fe2000f8e38ff */
[C---:B------:R-:W-:Y:S01]  /*47f0*/  IMAD.WIDE.U32 R46, R169.reuse, 0x10, R46 ;  /* 0x00000010a92e7825 */ /* 0x040fe200078e002e */
[----:B------:R-:W-:-:S03]  /*4800*/  LEA R169, R169, UR12, 0x4 ;  /* 0x0000000ca9a97c11 */ /* 0x000fc6000f8e20ff */
[----:B------:R-:W-:Y:S01]  /*4810*/  @!P0 IMAD R169, R170, R51, UR8 ;  /* 0x00000008aaa98e24 */ /* 0x000fe2000f8e0233 */
[----:B------:R-:W-:Y:S02]  /*4820*/  SEL R50, R44, R46, !P0 ;  /* 0x0000002e2c327207 */ /* 0x000fe40004000000 */
[----:B------:R-:W-:Y:S01]  /*4830*/  SEL R51, R45, R47, !P0 ;  /* 0x0000002f2d337207 */ /* 0x000fe20004000000 */
[----:B------:R-:W-:Y:S01]  /*4840*/  IMAD.WIDE.U32 R44, R125, 0x10, R48 ;  /* 0x000000107d2c7825 */ /* 0x000fe200078e0030 */
[----:B------:R-:W-:-:S03]  /*4850*/  ISETP.LT.U32.AND P0, PT, R176, UR17, !P1 ;  /* 0x00000011b0007c0c */ /* 0x000fc6000cf01070 */
[----:B------:R-:W-:Y:S01]  /*4860*/  VIADD R49, R55, 0x400 ;  /* 0x0000040037317836 */ /* 0x000fe20000000000 */
[C---:B------:R-:W-:Y:S01]  /*4870*/  IADD3 R48, P2, PT, R44.reuse, R55, RZ ;  /* 0x000000372c307210 */ /* 0x040fe20007f5e0ff */
[----:B----4-:R-:W-:Y:S01]  /*4880*/  IMAD.WIDE.U32 R46, R125, 0x10, R52 ;  /* 0x000000107d2e7825 */ /* 0x010fe200078e0034 */
[----:B------:R-:W-:Y:S01]  /*4890*/  IADD3 R52, P4, PT, R44, R57, RZ ;  /* 0x000000392c347210 */ /* 0x000fe20007f9e0ff */
[----:B------:R-:W-:Y:S01]  /*48a0*/  @!PT LDS RZ, [RZ] ;  /* 0x00000000fffff984 */ /* 0x000fe20000000800 */
[----:B------:R-:W-:Y:S01]  /*48b0*/  @!PT LDS RZ, [RZ] ;  /* 0x00000000fffff984 */ /* 0x000fe20000000800 */
[----:B------:R-:W-:Y:S01]  /*48c0*/  @!PT LDS RZ, [RZ] ;  /* 0x00000000fffff984 */ /* 0x000fe20000000800 */
[----:B------:R1:W-:Y:S01]  /*48d0*/  @P5 LDGSTS.E.BYPASS.128 [R169], desc[UR14][R50.64] ;  /* 0x0000000032a95fae */ /* 0x0003e2000b98180e */
[----:B------:R-:W-:Y:S01]  /*48e0*/  LEA R55, R184, UR5, 0x7 ;  /* 0x00000005b8377c11 */ /* 0x000fe2000f8e38ff */
[----:B------:R-:W-:Y:S01]  /*48f0*/  UIMAD UR5, UR18, UR7, URZ ;  /* 0x00000007120572a4 */ /* 0x000fe2000f8e02ff */
[----:B------:R-:W-:Y:S01]  /*4900*/  IADD3 R44, P3, PT, R44, R49, RZ ;  /* 0x000000312c2c7210 */ /* 0x000fe20007f7e0ff */
[--C-:B------:R-:W-:Y:S01]  /*4910*/  IMAD.X R53, RZ, RZ, R45.reuse, P4 ;  /* 0x000000ffff357224 */ /* 0x100fe200020e062d */
[----:B------:R-:W-:Y:S01]  /*4920*/  IADD3.X R49, PT, PT, RZ, R45, RZ, P2, !PT ;  /* 0x0000002dff317210 */ /* 0x000fe200017fe4ff */
[----:B------:R-:W-:Y:S01]  /*4930*/  @P1 STS.128 [R178], RZ ;  /* 0x000000ffb2001388 */ /* 0x000fe20000000c00 */
[----:B------:R-:W-:Y:S01]  /*4940*/  IADD3 R54, P4, PT, R46, R175, RZ ;  /* 0x000000af2e367210 */ /* 0x000fe20007f9e0ff */
[----:B------:R-:W-:Y:S01]  /*4950*/  IMAD.X R45, RZ, RZ, R45, P3 ;  /* 0x000000ffff2d7224 */ /* 0x000fe200018e062d */
[----:B------:R-:W-:Y:S01]  /*4960*/  UIADD3 UR4, UP0, UPT, UR4, UR5, URZ ;  /* 0x0000000504047290 */ /* 0x000fe2000ff1e0ff */
[----:B------:R-:W-:Y:S01]  /*4970*/  @!PT LDS RZ, [RZ] ;  /* 0x00000000fffff984 */ /* 0x000fe20000000800 */
[----:B------:R-:W-:Y:S01]  /*4980*/  @!PT LDS RZ, [RZ] ;  /* 0x00000000fffff984 */ /* 0x000fe20000000800 */
[----:B------:R-:W-:Y:S01]  /*4990*/  @!PT LDS RZ, [RZ] ;  /* 0x00000000fffff984 */ /* 0x000fe20000000800 */
[----:B------:R-:W-:Y:S01]  /*49a0*/  @!P1 LDGSTS.E.BYPASS.128 [R178], desc[UR14][R48.64] ;  /* 0x0000000030b29fae */ /* 0x000fe2000b98180e */
[----:B-1----:R-:W-:-:S02]  /*49b0*/  IADD3 R51, PT, PT, R55, 0x400, RZ ;  /* 0x0000040037337810 */ /* 0x002fc40007ffe0ff */
[----:B------:R-:W-:Y:S01]  /*49c0*/  ULEA.HI.X.SX32 UR5, UR5, URZ, 0x1, UP0 ;  /* 0x000000ff05057291 */ /* 0x000fe200080f0eff */
[C---:B------:R-:W-:Y:S01]  /*49d0*/  IADD3 R50, P2, PT, R46.reuse, R55, RZ ;  /* 0x000000372e327210 */ /* 0x040fe20007f5e0ff */
[--C-:B------:R-:W-:Y:S01]  /*49e0*/  IMAD.X R55, RZ, RZ, R47.reuse, P4 ;  /* 0x000000ffff377224 */ /* 0x100fe200020e062f */
[----:B------:R-:W-:Y:S01]  /*49f0*/  IADD3 R46, P3, PT, R46, R51, RZ ;  /* 0x000000332e2e7210 */ /* 0x000fe20007f7e0ff */
[----:B------:R-:W-:Y:S02]  /*4a00*/  @!P0 STS.128 [R172], RZ ;  /* 0x000000ffac008388 */ /* 0x000fe40000000c00 */
[----:B------:R-:W-:Y:S01]  /*4a10*/  IMAD.X R51, RZ, RZ, R47, P2 ;  /* 0x000000ffff337224 */ /* 0x000fe200010e062f */
[----:B------:R-:W-:Y:S01]  /*4a20*/  IADD3.X R47, PT, PT, RZ, R47, RZ, P3, !PT ;  /* 0x0000002fff2f7210 */ /* 0x000fe20001ffe4ff */
[----:B------:R-:W-:Y:S01]  /*4a30*/  @!PT LDS RZ, [RZ] ;  /* 0x00000000fffff984 */ /* 0x000fe20000000800 */
[----:B------:R-:W-:Y:S01]  /*4a40*/  @!PT LDS RZ, [RZ] ;  /* 0x00000000fffff984 */ /* 0x000fe20000000800 */
[----:B------:R-:W-:Y:S01]  /*4a50*/  @!PT LDS RZ, [RZ] ;  /* 0x00000000fffff984 */ /* 0x000fe20000000800 */
[----:B------:R-:W-:Y:S04]  /*4a60*/  @P0 LDGSTS.E.BYPASS.128 [R172], desc[UR14][R44.64] ;  /* 0x000000002cac0fae */ /* 0x000fe8000b98180e */
[----:B------:R-:W-:Y:S04]  /*4a70*/  LDGSTS.E.BYPASS.128 [R171], desc[UR14][R50.64] ;  /* 0x0000000032ab7fae */ /* 0x000fe8000b98180e */
[----:B------:R1:W-:Y:S04]  /*4a80*/  LDGSTS.E.BYPASS.128 [R168], desc[UR14][R46.64] ;  /* 0x000000002ea87fae */ /* 0x0003e8000b98180e */
[----:B------:R-:W0:Y:S04]  /*4a90*/  LDGDEPBAR ;  /* 0x00000000000079af */ /* 0x000e280000000000 */
[----:B------:R-:W-:Y:S04]  /*4aa0*/  @P1 STS.128 [R167], RZ ;  /* 0x000000ffa7001388 */ /* 0x000fe80000000c00 */
[----:B------:R-:W-:Y:S01]  /*4ab0*/  @!PT LDS RZ, [RZ] ;  /* 0x00000000fffff984 */ /* 0x000fe20000000800 */
[----:B------:R-:W-:Y:S01]  /*4ac0*/  @!PT LDS RZ, [RZ] ;  /* 0x00000000fffff984 */ /* 0x000fe20000000800 */
[----:B------:R-:W-:Y:S01]  /*4ad0*/  @!PT LDS RZ, [RZ] ;  /* 0x00000000fffff984 */ /* 0x000fe20000000800 */
[----:B------:R2:W-:Y:S04]  /*4ae0*/  @!P1 LDGSTS.E.BYPASS.128 [R167], desc[UR14][R48.64+0x40] ;  /* 0x0000004030a79fae */ /* 0x0005e8000b98180e */
[----:B------:R-:W-:Y:S04]  /*4af0*/  @!P0 STS.128 [R166], RZ ;  /* 0x000000ffa6008388 */ /* 0x000fe80000000c00 */
[----:B------:R-:W-:Y:S01]  /*4b00*/  @!PT LDS RZ, [RZ] ;  /* 0x00000000fffff984 */ /* 0x000fe20000000800 */
[----:B------:R-:W-:Y:S01]  /*4b10*/  @!PT LDS RZ, [RZ] ;  /* 0x00000000fffff984 */ /* 0x000fe20000000800 */
[----:B------:R-:W-:Y:S01]  /*4b20*/  @!PT LDS RZ, [RZ] ;  /* 0x00000000fffff984 */ /* 0x000fe20000000800 */
[----:B------:R-:W-:Y:S04]  /*4b30*/  @P0 LDGSTS.E.BYPASS.128 [R166], desc[UR14][R52.64+0x40] ;  /* 0x0000004034a60fae */ /* 0x000fe8000b98180e */
[----:B------:R3:W-:Y:S04]  /*4b40*/  LDGSTS.E.BYPASS.128 [R165], desc[UR14][R50.64+0x40] ;  /* 0x0000004032a57fae */ /* 0x0007e8000b98180e */
[----:B------:R4:W-:Y:S04]  /*4b50*/  LDGSTS.E.BYPASS.128 [R164], desc[UR14][R54.64+0x40] ;  /* 0x0000004036a47fae */ /* 0x0009e8000b98180e */
[----:B------:R-:W0:Y:S04]  /*4b60*/  LDGDEPBAR ;  /* 0x00000000000079af */ /* 0x000e280000000000 */
[----:B------:R-:W-:Y:S04]  /*4b70*/  STS.128 [R163], RZ ;  /* 0x000000ffa3007388 */ /* 0x000fe80000000c00 */
[----:B------:R-:W-:Y:S04]  /*4b80*/  STS.128 [R162], RZ ;  /* 0x000000ffa2007388 */ /* 0x000fe80000000c00 */
[----:B------:R-:W-:Y:S04]  /*4b90*/  STS.128 [R161], RZ ;  /* 0x000000ffa1007388 */ /* 0x000fe80000000c00 */
[----:B------:R-:W-:Y:S04]  /*4ba0*/  STS.128 [R160], RZ ;  /* 0x000000ffa0007388 */ /* 0x000fe80000000c00 */
[----:B------:R-:W0:Y:S01]  /*4bb0*/  LDGDEPBAR ;  /* 0x00000000000079af */ /* 0x000e220000000000 */
[----:B------:R-:W-:-:S04]  /*4bc0*/  DEPBAR.LE SB0, 0x2 ;  /* 0x000080800000791a */ /* 0x000fc80000000000 */
[----:B------:R-:W-:Y:S06]  /*4bd0*/  BAR.SYNC.DEFER_BLOCKING 0x0 ;  /* 0x0000000000007b1d */ /* 0x000fec0000010000 */
[----:B-1----:R-:W2:Y:S04]  /*4be0*/  LDSM.16.M88.4 R44, [R159] ;  /* 0x000000009f2c783b */ /* 0x002ea80000000200 */
[----:B------:R-:W1:Y:S04]  /*4bf0*/  LDSM.16.M88.4 R84, [R130] ;  /* 0x000000008254783b */ /* 0x000e680000000200 */
[----:B------:R-:W5:Y:S04]  /*4c00*/  LDSM.16.M88.4 R56, [R110] ;  /* 0x000000006e38783b */ /* 0x000f680000000200 */
[----:B------:R-:W5:Y:S04]  /*4c10*/  LDSM.16.M88.4 R104, [R109] ;  /* 0x000000006d68783b */ /* 0x000f680000000200 */
[----:B------:R-:W5:Y:S04]  /*4c20*/  LDSM.16.M88.4 R112, [R112] ;  /* 0x000000007070783b */ /* 0x000f680000000200 */
[----:B------:R-:W0:Y:S01]  /*4c30*/  LDGDEPBAR ;  /* 0x00000000000079af */ /* 0x000e220000000000 */
[----:B--2---:R-:W-:Y:S01]  /*4c40*/  IMAD.MOV.U32 R48, RZ, RZ, R44 ;  /* 0x000000ffff307224 */ /* 0x004fe200078e002c */
[----:B---3--:R-:W-:Y:S01]  /*4c50*/  MOV R50, R45 ;  /* 0x0000002d00327202 */ /* 0x008fe20000000f00 */
[--C-:B------:R-:W-:Y:S01]  /*4c60*/  IMAD.MOV.U32 R49, RZ, RZ, R46.reuse ;  /* 0x000000ffff317224 */ /* 0x100fe200078e002e */
[----:B------:R-:W-:Y:S01]  /*4c70*/  MOV R52, R44 ;  /* 0x0000002c00347202 */ /* 0x000fe20000000f00 */
[----:B------:R-:W-:Y:S01]  /*4c80*/  IMAD.MOV.U32 R51, RZ, RZ, R47 ;  /* 0x000000ffff337224 */ /* 0x000fe200078e002f */
[----:B----4-:R-:W-:Y:S01]  /*4c90*/  MOV R55, R47 ;  /* 0x0000002f00377202 */ /* 0x010fe20000000f00 */
[----:B------:R-:W-:-:S02]  /*4ca0*/  IMAD.MOV.U32 R53, RZ, RZ, R46 ;  /* 0x000000ffff357224 */ /* 0x000fc400078e002e */
[----:B------:R-:W-:Y:S01]  /*4cb0*/  IMAD.MOV.U32 R54, RZ, RZ, R45 ;  /* 0x000000ffff367224 */ /* 0x000fe200078e002d */
[C---:B-1----:R-:W-:Y:S01]  /*4cc0*/  IMMA.16832.S8.S8 R72, R84.reuse.ROW, R48.COL, RZ ;  /* 0x0000003054487237 */ /* 0x042fe20000405cff */
[--C-:B-----5:R-:W-:Y:S01]  /*4cd0*/  IMAD.MOV.U32 R48, RZ, RZ, R56.reuse ;  /* 0x000000ffff307224 */ /* 0x120fe200078e0038 */
[----:B------:R-:W-:Y:S01]  /*4ce0*/  MOV R49, R58 ;  /* 0x0000003a00317202 */ /* 0x000fe20000000f00 */
[----:B------:R-:W-:Y:S02]  /*4cf0*/  IMAD.MOV.U32 R60, RZ, RZ, R56 ;  /* 0x000000ffff3c7224 */ /* 0x000fe400078e0038 */
[----:B------:R-:W-:Y:S02]  /*4d00*/  IMAD.MOV.U32 R61, RZ, RZ, R58 ;  /* 0x000000ffff3d7224 */ /* 0x000fe400078e003a */
[----:B------:R-:W-:Y:S01]  /*4d10*/  IMAD.MOV.U32 R64, RZ, RZ, R56 ;  /* 0x000000ffff407224 */ /* 0x000fe200078e0038 */
[----:B------:R-:W-:Y:S01]  /*4d20*/  IMMA.16832.S8.S8 R76, R84.ROW, R50.COL, RZ ;  /* 0x00000032544c7237 */ /* 0x000fe20000405cff */
[----:B------:R-:W-:-:S02]  /*4d30*/  IMAD.MOV.U32 R50, RZ, RZ, R57 ;  /* 0x000000ffff327224 */ /* 0x000fc400078e0039 */
[----:B------:R-:W-:Y:S02]  /*4d40*/  IMAD.MOV.U32 R51, RZ, RZ, R59 ;  /* 0x000000ffff337224 */ /* 0x000fe400078e003b */
[----:B------:R-:W-:-:S03]  /*4d50*/  IMAD.MOV.U32 R65, RZ, RZ, R58 ;  /* 0x000000ffff417224 */ /* 0x000fc600078e003a */
[C---:B------:R-:W-:Y:S08]  /*4d60*/  IMMA.16832.S8.S8 R80, R84.reuse.ROW, R48.COL, RZ ;  /* 0x0000003054507237 */ /* 0x040ff00000405cff */
[----:B------:R-:W-:Y:S01]  /*4d70*/  IMMA.16832.S8.S8 R84, R84.ROW, R50.COL, RZ ;  /* 0x0000003254547237 */ /* 0x000fe20000405cff */
[----:B------:R-:W1:Y:S07]  /*4d80*/  LDSM.16.M88.4 R48, [R108] ;  /* 0x000000006c30783b */ /* 0x000e6e0000000200 */
[----:B------:R-:W-:Y:S01]  /*4d90*/  IMMA.16832.S8.S8 R92, R104.ROW, R52.COL, RZ ;  /* 0x00000034685c7237 */ /* 0x000fe20000405cff */
[----:B------:R-:W-:-:S02]  /*4da0*/  IMAD.MOV.U32 R52, RZ, RZ, R56 ;  /* 0x000000ffff347224 */ /* 0x000fc400078e0038 */
[----:B------:R-:W-:Y:S01]  /*4db0*/  IMAD.MOV.U32 R53, RZ, RZ, R58 ;  /* 0x000000ffff357224 */ /* 0x000fe200078e003a */
[----:B------:R-:W-:-:S04]  /*4dc0*/  MOV R58, R57 ;  /* 0x00000039003a7202 */ /* 0x000fc80000000f00 */
[----:B------:R-:W-:Y:S01]  /*4dd0*/  IMMA.16832.S8.S8 R96, R104.ROW, R54.COL, RZ ;  /* 0x0000003668607237 */ /* 0x000fe20000405cff */
[----:B------:R-:W-:Y:S01]  /*4de0*/  MOV R54, R57 ;  /* 0x0000003900367202 */ /* 0x000fe20000000f00 */
[----:B------:R-:W-:-:S06]  /*4df0*/  IMAD.MOV.U32 R55, RZ, RZ, R59 ;  /* 0x000000ffff377224 */ /* 0x000fcc00078e003b */
[----:B------:R-:W-:Y:S01]  /*4e00*/  IMMA.16832.S8.S8 R100, R104.ROW, R52.COL, RZ ;  /* 0x0000003468647237 */ /* 0x000fe20000405cff */
[----:B------:R-:W-:Y:S01]  /*4e10*/  IMAD.MOV.U32 R52, RZ, RZ, R44 ;  /* 0x000000ffff347224 */ /* 0x000fe200078e002c */
[----:B------:R-:W-:-:S06]  /*4e20*/  MOV R53, R46 ;  /* 0x0000002e00357202 */ /* 0x000fcc0000000f00 */
[----:B------:R-:W-:Y:S01]  /*4e30*/  IMMA.16832.S8.S8 R104, R104.ROW, R54.COL, RZ ;  /* 0x0000003668687237 */ /* 0x000fe20000405cff */
[----:B------:R-:W-:Y:S02]  /*4e40*/  IMAD.MOV.U32 R54, RZ, RZ, R45 ;  /* 0x000000ffff367224 */ /* 0x000fe400078e002d */
[----:B------:R-:W-:-:S05]  /*4e50*/  IMAD.MOV.U32 R55, RZ, RZ, R47 ;  /* 0x000000ffff377224 */ /* 0x000fca00078e002f */
[----:B------:R-:W-:Y:S08]  /*4e60*/  IMMA.16832.S8.S8 R64, R112.ROW, R64.COL, RZ ;  /* 0x0000004070407237 */ /* 0x000ff00000405cff */
[----:B-1----:R-:W-:Y:S01]  /*4e70*/  IMMA.16832.S8.S8 R108, R48.ROW, R52.COL, RZ ;  /* 0x00000034306c7237 */ /* 0x002fe20000405cff */
[----:B------:R-:W-:Y:S01]  /*4e80*/  IADD3 R53, PT, PT, R157, 0x2, RZ ;  /* 0x000000029d357810 */ /* 0x000fe20007ffe0ff */
[----:B------:R-:W-:-:S03]  /*4e90*/  IMAD R157, R158, 0x10, R157 ;  /* 0x000000109e9d7824 */ /* 0x000fc600078e029d */
[----:B------:R-:W-:-:S03]  /*4ea0*/  LOP3.LUT R53, R53, R116, RZ, 0x3c, !PT ;  /* 0x0000007435357212 */ /* 0x000fc600078e3cff */
[C---:B------:R-:W-:Y:S01]  /*4eb0*/  IMMA.16832.S8.S8 R120, R48.reuse.ROW, R60.COL, RZ ;  /* 0x0000003c30787237 */ /* 0x040fe20000405cff */
[----:B------:R-:W-:Y:S01]  /*4ec0*/  LEA R53, R53, UR13, 0x4 ;  /* 0x0000000d35357c11 */ /* 0x000fe2000f8e20ff */
[----:B------:R-:W-:Y:S01]  /*4ed0*/  IMAD.MOV.U32 R60, RZ, RZ, R45 ;  /* 0x000000ffff3c7224 */ /* 0x000fe200078e002d */
[----:B------:R-:W-:Y:S02]  /*4ee0*/  MOV R61, R47 ;  /* 0x0000002f003d7202 */ /* 0x000fe40000000f00 */
[-C--:B------:R-:W-:Y:S02]  /*4ef0*/  IADD3 R131, PT, PT, R131, R53.reuse, RZ ;  /* 0x0000003583837210 */ /* 0x080fe40007ffe0ff */
[----:B------:R-:W-:Y:S01]  /*4f00*/  IADD3 R128, PT, PT, R128, R53, RZ ;  /* 0x0000003580807210 */ /* 0x000fe20007ffe0ff */
[----:B------:R-:W-:Y:S01]  /*4f10*/  IMAD.MOV.U32 R53, RZ, RZ, R46 ;  /* 0x000000ffff357224 */ /* 0x000fe200078e002e */
[----:B------:R-:W-:Y:S01]  /*4f20*/  IMMA.16832.S8.S8 R116, R48.ROW, R54.COL, RZ ;  /* 0x0000003630747237 */ /* 0x000fe20000405cff */
[----:B------:R-:W1:Y:S01]  /*4f30*/  LDSM.16.M88.4 R68, [R131] ;  /* 0x000000008344783b */ /* 0x000e620000000200 */
[----:B------:R-:W-:-:S02]  /*4f40*/  IMAD.MOV.U32 R54, RZ, RZ, R57 ;  /* 0x000000ffff367224 */ /* 0x000fc400078e0039 */
[----:B------:R-:W-:Y:S01]  /*4f50*/  IMAD.MOV.U32 R55, RZ, RZ, R59 ;  /* 0x000000ffff377224 */ /* 0x000fe200078e003b */
[----:B------:R-:W-:Y:S03]  /*4f60*/  LDSM.16.M88.4 R88, [R128] ;  /* 0x000000008058783b */ /* 0x000fe60000000200 */
[----:B------:R-:W-:Y:S01]  /*4f70*/  IMMA.16832.S8.S8 R60, R112.ROW, R60.COL, RZ ;  /* 0x0000003c703c7237 */ /* 0x000fe20000405cff */
[----:B------:R-:W2:Y:S07]  /*4f80*/  LDSM.16.M88.4 R44, [R131+0x400] ;  /* 0x00040000832c783b */ /* 0x000eae0000000200 */
[----:B------:R-:W-:Y:S08]  /*4f90*/  IMMA.16832.S8.S8 R48, R48.ROW, R54.COL, RZ ;  /* 0x0000003630307237 */ /* 0x000ff00000405cff */
[C---:B------:R-:W-:Y:S08]  /*4fa0*/  IMMA.16832.S8.S8 R52, R112.reuse.ROW, R52.COL, RZ ;  /* 0x0000003470347237 */ /* 0x040ff00000405cff */
[----:B------:R-:W-:Y:S01]  /*4fb0*/  IMMA.16832.S8.S8 R112, R112.ROW, R58.COL, RZ ;  /* 0x0000003a70707237 */ /* 0x000fe20000405cff */
[----:B------:R-:W3:Y:S01]  /*4fc0*/  LDSM.16.M88.4 R56, [R128+0x400] ;  /* 0x000400008038783b */ /* 0x000ee20000000200 */
[----:B-1----:R-:W-:-:S02]  /*4fd0*/  IMAD.MOV.U32 R124, RZ, RZ, R68 ;  /* 0x000000ffff7c7224 */ /* 0x002fc400078e0044 */
[----:B------:R-:W-:Y:S02]  /*4fe0*/  IMAD.MOV.U32 R125, RZ, RZ, R70 ;  /* 0x000000ffff7d7224 */ /* 0x000fe400078e0046 */
[----:B--2---:R-:W-:-:S05]  /*4ff0*/  IMAD.MOV.U32 R160, RZ, RZ, R45 ;  /* 0x000000ffffa07224 */ /* 0x004fca00078e002d */
[----:B------:R-:W-:Y:S01]  /*5000*/  IMMA.16832.S8.S8 R72, R88.ROW, R124.COL, R72 ;  /* 0x0000007c58487237 */ /* 0x000fe20000405c48 */
[----:B------:R-:W-:Y:S01]  /*5010*/  MOV R124, R69 ;  /* 0x00000045007c7202 */ /* 0x000fe20000000f00 */
[----:B------:R-:W-:Y:S01]  /*5020*/  IMAD.MOV.U32 R125, RZ, RZ, R71 ;  /* 0x000000ffff7d7224 */ /* 0x000fe200078e0047 */
[----:B------:R-:W-:-:S06]  /*5030*/  MOV R161, R47 ;  /* 0x0000002f00a17202 */ /* 0x000fcc0000000f00 */
[----:B------:R-:W-:Y:S01]  /*5040*/  IMMA.16832.S8.S8 R76, R88.ROW, R124.COL, R76 ;  /* 0x0000007c584c7237 */ /* 0x000fe20000405c4c */
[----:B------:R-:W-:Y:S01]  /*5050*/  IMAD.MOV.U32 R124, RZ, RZ, R44 ;  /* 0x000000ffff7c7224 */ /* 0x000fe200078e002c */
[----:B------:R-:W-:-:S07]  /*5060*/  MOV R125, R46 ;  /* 0x0000002e007d7202 */ /* 0x000fce0000000f00 */
[----:B------:R-:W-:Y:S01]  /*5070*/  IMMA.16832.S8.S8 R80, R88.ROW, R124.COL, R80 ;  /* 0x0000007c58507237 */ /* 0x000fe20000405c50 */
[----:B------:R-:W-:Y:S02]  /*5080*/  IMAD.MOV.U32 R124, RZ, RZ, R45 ;  /* 0x000000ffff7c7224 */ /* 0x000fe400078e002d */
[----:B------:R-:W-:-:S07]  /*5090*/  IMAD.MOV.U32 R125, RZ, RZ, R47 ;  /* 0x000000ffff7d7224 */ /* 0x000fce00078e002f */
[----:B------:R-:W-:Y:S01]  /*50a0*/  IMMA.16832.S8.S8 R84, R88.ROW, R124.COL, R84 ;  /* 0x0000007c58547237 */ /* 0x000fe20000405c54 */
[----:B------:R-:W-:Y:S01]  /*50b0*/  MOV R124, R68 ;  /* 0x00000044007c7202 */ /* 0x000fe20000000f00 */
[----:B------:R-:W-:Y:S01]  /*50c0*/  IMAD.MOV.U32 R125, RZ, RZ, R70 ;  /* 0x000000ffff7d7224 */ /* 0x000fe200078e0046 */
[----:B------:R-:W1:Y:S06]  /*50d0*/  LDSM.16.M88.4 R88, [R128+0x800] ;  /* 0x000800008058783b */ /* 0x000e6c0000000200 */
[----:B---3--:R-:W-:Y:S01]  /*50e0*/  IMMA.16832.S8.S8 R92, R56.ROW, R124.COL, R92 ;  /* 0x0000007c385c7237 */ /* 0x008fe20000405c5c */
[----:B------:R-:W-:Y:S01]  /*50f0*/  IMAD.MOV.U32 R124, RZ, RZ, R69 ;  /* 0x000000ffff7c7224 */ /* 0x000fe200078e0045 */
[----:B------:R-:W-:-:S07]  /*5100*/  MOV R125, R71 ;  /* 0x00000047007d7202 */ /* 0x000fce0000000f00 */
[----:B------:R-:W-:Y:S01]  /*5110*/  IMMA.16832.S8.S8 R96, R56.ROW, R124.COL, R96 ;  /* 0x0000007c38607237 */ /* 0x000fe20000405c60 */
[----:B------:R-:W-:Y:S02]  /*5120*/  IMAD.MOV.U32 R124, RZ, RZ, R44 ;  /* 0x000000ffff7c7224 */ /* 0x000fe400078e002c */
[----:B------:R-:W-:-:S07]  /*5130*/  IMAD.MOV.U32 R125, RZ, RZ, R46 ;  /* 0x000000ffff7d7224 */ /* 0x000fce00078e002e */
[----:B------:R-:W-:Y:S01]  /*5140*/  IMMA.16832.S8.S8 R100, R56.ROW, R124.COL, R100 ;  /* 0x0000007c38647237 */ /* 0x000fe20000405c64 */
[----:B------:R-:W-:Y:S01]  /*5150*/  MOV R124, R45 ;  /* 0x0000002d007c7202 */ /* 0x000fe20000000f00 */
[----:B------:R-:W-:-:S07]  /*5160*/  IMAD.MOV.U32 R125, RZ, RZ, R47 ;  /* 0x000000ffff7d7224 */ /* 0x000fce00078e002f */
[----:B------:R-:W-:Y:S01]  /*5170*/  IMMA.16832.S8.S8 R104, R56.ROW, R124.COL, R104 ;  /* 0x0000007c38687237 */ /* 0x000fe20000405c68 */
[----:B------:R-:W2:Y:S01]  /*5180*/  LDSM.16.M88.4 R124, [R128+0xc00] ;  /* 0x000c0000807c783b */ /* 0x000ea20000000200 */
[----:B------:R-:W-:-:S04]  /*5190*/  DEPBAR.LE SB0, 0x2 ;  /* 0x000080800000791a */ /* 0x000fc80000000000 */
[--C-:B------:R-:W-:Y:S01]  /*51a0*/  IMAD.MOV.U32 R56, RZ, RZ, R68.reuse ;  /* 0x000000ffff387224 */ /* 0x100fe200078e0044 */
[----:B------:R-:W-:Y:S01]  /*51b0*/  MOV R57, R70 ;  /* 0x0000004600397202 */ /* 0x000fe20000000f00 */
[----:B------:R-:W-:Y:S01]  /*51c0*/  BAR.SYNC.DEFER_BLOCKING 0x0 ;  /* 0x0000000000007b1d */ /* 0x000fe20000010000 */
[----:B-1----:R-:W-:Y:S01]  /*51d0*/  IMMA.16832.S8.S8 R48, R88.ROW, R160.COL, R48 ;  /* 0x000000a058307237 */ /* 0x002fe20000405c30 */
[----:B------:R-:W-:Y:S02]  /*51e0*/  IMAD.MOV.U32 R160, RZ, RZ, R68 ;  /* 0x000000ffffa07224 */ /* 0x000fe400078e0044 */
[----:B------:R-:W-:-:S05]  /*51f0*/  IMAD.MOV.U32 R161, RZ, RZ, R70 ;  /* 0x000000ffffa17224 */ /* 0x000fca00078e0046 */
[----:B------:R-:W-:Y:S01]  /*5200*/  IMMA.16832.S8.S8 R108, R88.ROW, R56.COL, R108 ;  /* 0x00000038586c7237 */ /* 0x000fe20000405c6c */
[----:B------:R-:W-:Y:S02]  /*5210*/  IMAD.MOV.U32 R56, RZ, RZ, R69 ;  /* 0x000000ffff387224 */ /* 0x000fe400078e0045 */
[----:B------:R-:W-:-:S07]  /*5220*/  IMAD.MOV.U32 R57, RZ, RZ, R71 ;  /* 0x000000ffff397224 */ /* 0x000fce00078e0047 */
[C---:B------:R-:W-:Y:S01]  /*5230*/  IMMA.16832.S8.S8 R116, R88.reuse.ROW, R56.COL, R116 ;  /* 0x0000003858747237 */ /* 0x040fe20000405c74 */
[----:B------:R-:W-:Y:S01]  /*5240*/  MOV R56, R44 ;  /* 0x0000002c00387202 */ /* 0x000fe20000000f00 */
[----:B------:R-:W-:Y:S01]  /*5250*/  IMAD.MOV.U32 R57, RZ, RZ, R46 ;  /* 0x000000ffff397224 */ /* 0x000fe200078e002e */
[----:B------:R-:W0:Y:S06]  /*5260*/  LDGDEPBAR ;  /* 0x00000000000079af */ /* 0x000e2c0000000000 */
[----:B------:R-:W-:Y:S01]  /*5270*/  IMMA.16832.S8.S8 R120, R88.ROW, R56.COL, R120 ;  /* 0x0000003858787237 */ /* 0x000fe20000405c78 */
[----:B------:R-:W1:Y:S04]  /*5280*/  LDSM.16.M88.4 R56, [R159+0x4000] ;  /* 0x004000009f38783b */ /* 0x000e680000000200 */
[----:B------:R-:W3:Y:S03]  /*5290*/  LDSM.16.M88.4 R88, [R130+0x4000] ;  /* 0x004000008258783b */ /* 0x000ee60000000200 */
[----:B--2---:R-:W-:Y:S01]  /*52a0*/  IMMA.16832.S8.S8 R52, R124.ROW, R160.COL, R52 ;  /* 0x000000a07c347237 */ /* 0x004fe20000405c34 */
[----:B------:R-:W-:Y:S01]  /*52b0*/  MOV R160, R69 ;  /* 0x0000004500a07202 */ /* 0x000fe20000000f00 */
[----:B------:R-:W-:-:S02]  /*52c0*/  IMAD.MOV.U32 R161, RZ, RZ, R71 ;  /* 0x000000ffffa17224 */ /* 0x000fc400078e0047 */
[----:B------:R2:W4:Y:S05]  /*52d0*/  LDSM.16.M88.4 R68, [R159+0x4400] ;  /* 0x004400009f44783b */ /* 0x00052a0000000200 */
[----:B------:R-:W-:Y:S01]  /*52e0*/  IMMA.16832.S8.S8 R60, R124.ROW, R160.COL, R60 ;  /* 0x000000a07c3c7237 */ /* 0x000fe20000405c3c */
[----:B------:R-:W-:Y:S01]  /*52f0*/  MOV R161, R46 ;  /* 0x0000002e00a17202 */ /* 0x000fe20000000f00 */
[----:B------:R-:W-:Y:S02]  /*5300*/  IMAD.MOV.U32 R46, RZ, RZ, R45 ;  /* 0x000000ffff2e7224 */ /* 0x000fe400078e002d */
[----:B------:R-:W-:Y:S02]  /*5310*/  IMAD.MOV.U32 R160, RZ, RZ, R44 ;  /* 0x000000ffffa07224 */ /* 0x000fe400078e002c */
[----:B--2---:R-:W-:-:S02]  /*5320*/  IMAD.SHL.U32 R159, R154, 0x10, RZ ;  /* 0x000000109a9f7824 */ /* 0x004fc400078e00ff */
[----:B------:R-:W-:Y:S01]  /*5330*/  IMAD.SHL.U32 R154, R154, 0x2, RZ ;  /* 0x000000029a9a7824 */ /* 0x000fe200078e00ff */
[----:B------:R-:W-:Y:S01]  /*5340*/  IMMA.16832.S8.S8 R112, R124.ROW, R46.COL, R112 ;  /* 0x0000002e7c707237 */ /* 0x000fe20000405c70 */
[----:B------:R-:W2:Y:S03]  /*5350*/  LDSM.16.M88.4 R44, [R130+0x4400] ;  /* 0x00440000822c783b */ /* 0x000ea60000000200 */
[----:B------:R-:W-:-:S04]  /*5360*/  LOP3.LUT R154, R154, 0x6, RZ, 0xc0, !PT ;  /* 0x000000069a9a7812 */ /* 0x000fc800078ec0ff */
[----:B------:R-:W-:Y:S01]  /*5370*/  IMMA.16832.S8.S8 R64, R124.ROW, R160.COL, R64 ;  /* 0x000000a07c407237 */ /* 0x000fe20000405c40 */
[----:B-1----:R-:W-:Y:S01]  /*5380*/  IMAD.MOV.U32 R124, RZ, RZ, R56 ;  /* 0x000000ffff7c7224 */ /* 0x002fe200078e0038 */
[----:B------:R-:W-:-:S07]  /*5390*/  MOV R125, R58 ;  /* 0x0000003a007d7202 */ /* 0x000fce0000000f00 */
[----:B---3--:R-:W-:Y:S01]  /*53a0*/  IMMA.16832.S8.S8 R72, R88.ROW, R124.COL, R72 ;  /* 0x0000007c58487237 */ /* 0x008fe20000405c48 */
[----:B------:R-:W-:Y:S02]  /*53b0*/  IMAD.MOV.U32 R124, RZ, RZ, R57 ;  /* 0x000000ffff7c7224 */ /* 0x000fe400078e0039 */
[----:B------:R-:W-:Y:S01]  /*53c0*/  IMAD.MOV.U32 R125, RZ, RZ, R59 ;  /* 0x000000ffff7d7224 */ /* 0x000fe200078e003b */
[----:B----4-:R-:W-:Y:S01]  /*53d0*/  MOV R160, R69 ;  /* 0x0000004500a07202 */ /* 0x010fe20000000f00 */
[----:B------:R-:W-:-:S05]  /*53e0*/  IMAD.MOV.U32 R161, RZ, RZ, R71 ;  /* 0x000000ffffa17224 */ /* 0x000fca00078e0047 */
[----:B------:R-:W-:Y:S01]  /*53f0*/  IMMA.16832.S8.S8 R76, R88.ROW, R124.COL, R76 ;  /* 0x0000007c584c7237 */ /* 0x000fe20000405c4c */
[----:B------:R-:W-:Y:S01]  /*5400*/  MOV R124, R68 ;  /* 0x00000044007c7202 */ /* 0x000fe20000000f00 */
[----:B------:R-:W-:-:S07]  /*5410*/  IMAD.MOV.U32 R125, RZ, RZ, R70 ;  /* 0x000000ffff7d7224 */ /* 0x000fce00078e0046 */
[----:B------:R-:W-:Y:S01]  /*5420*/  IMMA.16832.S8.S8 R80, R88.ROW, R124.COL, R80 ;  /* 0x0000007c58507237 */ /* 0x000fe20000405c50 */
[----:B------:R-:W-:Y:S01]  /*5430*/  IMAD.MOV.U32 R124, RZ, RZ, R69 ;  /* 0x000000ffff7c7224 */ /* 0x000fe200078e0045 */
[----:B------:R-:W-:-:S07]  /*5440*/  MOV R125, R71 ;  /* 0x00000047007d7202 */ /* 0x000fce0000000f00 */
[----:B------:R-:W-:Y:S01]  /*5450*/  IMMA.16832.S8.S8 R84, R88.ROW, R124.COL, R84 ;  /* 0x0000007c58547237 */ /* 0x000fe20000405c54 */
[----:B------:R-:W-:Y:S01]  /*5460*/  IMAD.MOV.U32 R124, RZ, RZ, R56 ;  /* 0x000000ffff7c7224 */ /* 0x000fe200078e0038 */
[----:B------:R-:W1:Y:S01]  /*5470*/  LDSM.16.M88.4 R88, [R130+0x4800] ;  /* 0x004800008258783b */ /* 0x000e620000000200 */
[----:B------:R-:W-:-:S07]  /*5480*/  IMAD.MOV.U32 R125, RZ, RZ, R58 ;  /* 0x000000ffff7d7224 */ /* 0x000fce00078e003a */
[----:B--2---:R-:W-:Y:S01]  /*5490*/  IMMA.16832.S8.S8 R92, R44.ROW, R124.COL, R92 ;  /* 0x0000007c2c5c7237 */ /* 0x004fe20000405c5c */
[----:B------:R-:W-:Y:S01]  /*54a0*/  MOV R124, R57 ;  /* 0x00000039007c7202 */ /* 0x000fe20000000f00 */
[----:B------:R-:W-:-:S07]  /*54b0*/  IMAD.MOV.U32 R125, RZ, RZ, R59 ;  /* 0x000000ffff7d7224 */ /* 0x000fce00078e003b */
[----:B------:R-:W-:Y:S01]  /*54c0*/  IMMA.16832.S8.S8 R96, R44.ROW, R124.COL, R96 ;  /* 0x0000007c2c607237 */ /* 0x000fe20000405c60 */
[----:B------:R-:W-:Y:S01]  /*54d0*/  IMAD.MOV.U32 R124, RZ, RZ, R68 ;  /* 0x000000ffff7c7224 */ /* 0x000fe200078e0044 */
[----:B------:R-:W-:-:S07]  /*54e0*/  MOV R125, R70 ;  /* 0x00000046007d7202 */ /* 0x000fce0000000f00 */
[----:B------:R-:W-:Y:S01]  /*54f0*/  IMMA.16832.S8.S8 R100, R44.ROW, R124.COL, R100 ;  /* 0x0000007c2c647237 */ /* 0x000fe20000405c64 */
[----:B------:R-:W-:Y:S02]  /*5500*/  IMAD.MOV.U32 R124, RZ, RZ, R69 ;  /* 0x000000ffff7c7224 */ /* 0x000fe400078e0045 */
[----:B------:R-:W-:-:S07]  /*5510*/  IMAD.MOV.U32 R125, RZ, RZ, R71 ;  /* 0x000000ffff7d7224 */ /* 0x000fce00078e0047 */
[----:B------:R-:W-:Y:S01]  /*5520*/  IMMA.16832.S8.S8 R104, R44.ROW, R124.COL, R104 ;  /* 0x0000007c2c687237 */ /* 0x000fe20000405c68 */
[----:B------:R-:W2:Y:S01]  /*5530*/  LDSM.16.M88.4 R124, [R130+0x4c00] ;  /* 0x004c0000827c783b */ /* 0x000ea20000000200 */
[----:B------:R-:W-:Y:S01]  /*5540*/  MOV R44, R56 ;  /* 0x00000038002c7202 */ /* 0x000fe20000000f00 */
[----:B------:R-:W-:-:S05]  /*5550*/  IMAD.MOV.U32 R45, RZ, RZ, R58 ;  /* 0x000000ffff2d7224 */ /* 0x000fca00078e003a */
[----:B-1----:R-:W-:Y:S01]  /*5560*/  IMMA.16832.S8.S8 R48, R88.ROW, R160.COL, R48 ;  /* 0x000000a058307237 */ /* 0x002fe20000405c30 */
        /* <DEDUP_REMOVED lines=9> */
[----:B------:R-:W1:Y:S04]  /*5600*/  LDSM.16.M88.4 R44, [R131+0x4000] ;  /* 0x00400000832c783b */ /* 0x000e680000000200 */
[----:B------:R-:W3:Y:S03]  /*5610*/  LDSM.16.M88.4 R88, [R128+0x4000] ;  /* 0x004000008058783b */ /* 0x000ee60000000200 */
[----:B--2---:R-:W-:Y:S01]  /*5620*/  IMMA.16832.S8.S8 R52, R124.ROW, R160.COL, R52 ;  /* 0x000000a07c347237 */ /* 0x004fe20000405c34 */
[----:B------:R-:W-:Y:S02]  /*5630*/  IMAD.MOV.U32 R160, RZ, RZ, R57 ;  /* 0x000000ffffa07224 */ /* 0x000fe400078e0039 */
[----:B------:R-:W-:-:S02]  /*5640*/  IMAD.MOV.U32 R161, RZ, RZ, R59 ;  /* 0x000000ffffa17224 */ /* 0x000fc400078e003b */
[----:B------:R-:W2:Y:S05]  /*5650*/  LDSM.16.M88.4 R56, [R131+0x4400] ;  /* 0x004400008338783b */ /* 0x000eaa0000000200 */
[----:B------:R-:W-:Y:S01]  /*5660*/  IMMA.16832.S8.S8 R60, R124.ROW, R160.COL, R60 ;  /* 0x000000a07c3c7237 */ /* 0x000fe20000405c3c */
[----:B------:R-:W-:Y:S01]  /*5670*/  IMAD.MOV.U32 R161, RZ, RZ, R70 ;  /* 0x000000ffffa17224 */ /* 0x000fe200078e0046 */
[----:B------:R-:W-:Y:S01]  /*5680*/  MOV R160, R68 ;  /* 0x0000004400a07202 */ /* 0x000fe20000000f00 */
[----:B------:R-:W-:-:S06]  /*5690*/  IMAD.MOV.U32 R70, RZ, RZ, R69 ;  /* 0x000000ffff467224 */ /* 0x000fcc00078e0045 */
[C---:B------:R-:W-:Y:S08]  /*56a0*/  IMMA.16832.S8.S8 R64, R124.reuse.ROW, R160.COL, R64 ;  /* 0x000000a07c407237 */ /* 0x040ff00000405c40 */
[----:B------:R-:W-:Y:S01]  /*56b0*/  IMMA.16832.S8.S8 R68, R124.ROW, R70.COL, R112 ;  /* 0x000000467c447237 */ /* 0x000fe20000405c70 */
[----:B------:R-:W4:Y:S01]  /*56c0*/  LDSM.16.M88.4 R112, [R128+0x4400] ;  /* 0x004400008070783b */ /* 0x000f220000000200 */
[----:B------:R-:W-:-:S02]  /*56d0*/  LEA R126, R156, UR12, 0x6 ;  /* 0x0000000c9c7e7c11 */ /* 0x000fc4000f8e30ff */
[----:B-1----:R-:W-:Y:S01]  /*56e0*/  MOV R124, R44 ;  /* 0x0000002c007c7202 */ /* 0x002fe20000000f00 */
[----:B------:R-:W-:Y:S02]  /*56f0*/  IMAD.MOV.U32 R125, RZ, RZ, R46 ;  /* 0x000000ffff7d7224 */ /* 0x000fe400078e002e */
[----:B------:R-:W-:-:S05]  /*5700*/  IMAD R129, R129, 0x10, R126 ;  /* 0x0000001081817824 */ /* 0x000fca00078e027e */
[C---:B---3--:R-:W-:Y:S01]  /*5710*/  IMMA.16832.S8.S8 R72, R88.reuse.ROW, R124.COL, R72 ;  /* 0x0000007c58487237 */ /* 0x048fe20000405c48 */
[----:B------:R-:W-:Y:S01]  /*5720*/  IMAD.MOV.U32 R124, RZ, RZ, R45 ;  /* 0x000000ffff7c7224 */ /* 0x000fe200078e002d */
[----:B------:R-:W-:Y:S01]  /*5730*/  MOV R125, R47 ;  /* 0x0000002f007d7202 */ /* 0x000fe20000000f00 */
[--C-:B--2---:R-:W-:Y:S01]  /*5740*/  IMAD.MOV.U32 R130, RZ, RZ, R56.reuse ;  /* 0x000000ffff827224 */ /* 0x104fe200078e0038 */
[----:B------:R-:W-:Y:S01]  /*5750*/  MOV R131, R58 ;  /* 0x0000003a00837202 */ /* 0x000fe20000000f00 */
[----:B------:R-:W-:Y:S02]  /*5760*/  IMAD.MOV.U32 R160, RZ, RZ, R57 ;  /* 0x000000ffffa07224 */ /* 0x000fe400078e0039 */
[----:B------:R-:W-:Y:S02]  /*5770*/  IMAD.MOV.U32 R161, RZ, RZ, R59 ;  /* 0x000000ffffa17224 */ /* 0x000fe400078e003b */
[----:B------:R-:W-:Y:S01]  /*5780*/  IMMA.16832.S8.S8 R76, R88.ROW, R124.COL, R76 ;  /* 0x0000007c584c7237 */ /* 0x000fe20000405c4c */
[----:B------:R-:W-:-:S02]  /*5790*/  IMAD.MOV.U32 R124, RZ, RZ, R56 ;  /* 0x000000ffff7c7224 */ /* 0x000fc400078e0038 */
[----:B------:R-:W-:-:S07]  /*57a0*/  IMAD.MOV.U32 R125, RZ, RZ, R58 ;  /* 0x000000ffff7d7224 */ /* 0x000fce00078e003a */
[C---:B------:R-:W-:Y:S01]  /*57b0*/  IMMA.16832.S8.S8 R80, R88.reuse.ROW, R124.COL, R80 ;  /* 0x0000007c58507237 */ /* 0x040fe20000405c50 */
[----:B------:R-:W-:Y:S01]  /*57c0*/  MOV R124, R57 ;  /* 0x00000039007c7202 */ /* 0x000fe20000000f00 */
[----:B------:R-:W-:Y:S01]  /*57d0*/  IMAD.MOV.U32 R125, RZ, RZ, R59 ;  /* 0x000000ffff7d7224 */ /* 0x000fe200078e003b */
[----:B------:R-:W-:Y:S02]  /*57e0*/  I2FP.F32.S32 R72, R72 ;  /* 0x0000004800487245 */ /* 0x000fe40000201400 */
[----:B------:R-:W-:Y:S02]  /*57f0*/  I2FP.F32.S32 R74, R74 ;  /* 0x0000004a004a7245 */ /* 0x000fe40000201400 */
[----:B------:R-:W-:Y:S02]  /*5800*/  I2FP.F32.S32 R73, R73 ;  /* 0x0000004900497245 */ /* 0x000fe40000201400 */
[----:B------:R-:W-:Y:S01]  /*5810*/  IMMA.16832.S8.S8 R84, R88.ROW, R124.COL, R84 ;  /* 0x0000007c58547237 */ /* 0x000fe20000405c54 */
[----:B------:R-:W1:Y:S01]  /*5820*/  LDSM.16.M88.4 R88, [R128+0x4800] ;  /* 0x004800008058783b */ /* 0x000e620000000200 */
[----:B------:R-:W-:Y:S01]  /*5830*/  IMAD.MOV.U32 R124, RZ, RZ, R44 ;  /* 0x000000ffff7c7224 */ /* 0x000fe200078e002c */
[----:B------:R-:W-:-:S02]  /*5840*/  MOV R125, R46 ;  /* 0x0000002e007d7202 */ /* 0x000fc40000000f00 */
[----:B------:R-:W-:Y:S02]  /*5850*/  I2FP.F32.S32 R76, R76 ;  /* 0x0000004c004c7245 */ /* 0x000fe40000201400 */
[----:B------:R-:W-:Y:S02]  /*5860*/  I2FP.F32.S32 R77, R77 ;  /* 0x0000004d004d7245 */ /* 0x000fe40000201400 */
[----:B------:R-:W-:Y:S01]  /*5870*/  I2FP.F32.S32 R78, R78 ;  /* 0x0000004e004e7245 */ /* 0x000fe20000201400 */
[----:B----4-:R-:W-:Y:S01]  /*5880*/  IMMA.16832.S8.S8 R92, R112.ROW, R124.COL, R92 ;  /* 0x0000007c705c7237 */ /* 0x010fe20000405c5c */
[----:B------:R-:W-:Y:S01]  /*5890*/  IMAD.MOV.U32 R124, RZ, RZ, R45 ;  /* 0x000000ffff7c7224 */ /* 0x000fe200078e002d */
[----:B------:R-:W-:Y:S01]  /*58a0*/  I2FP.F32.S32 R80, R80 ;  /* 0x0000005000507245 */ /* 0x000fe20000201400 */
[----:B------:R-:W-:Y:S01]  /*58b0*/  IMAD.MOV.U32 R125, RZ, RZ, R47 ;  /* 0x000000ffff7d7224 */ /* 0x000fe200078e002f */
[----:B------:R-:W-:Y:S02]  /*58c0*/  I2FP.F32.S32 R81, R81 ;  /* 0x0000005100517245 */ /* 0x000fe40000201400 */
[----:B------:R-:W-:-:S03]  /*58d0*/  I2FP.F32.S32 R82, R82 ;  /* 0x0000005200527245 */ /* 0x000fc60000201400 */
[----:B------:R-:W-:Y:S01]  /*58e0*/  I2FP.F32.S32 R84, R84 ;  /* 0x0000005400547245 */ /* 0x000fe20000201400 */
[----:B------:R-:W-:Y:S01]  /*58f0*/  IMMA.16832.S8.S8 R96, R112.ROW, R124.COL, R96 ;  /* 0x0000007c70607237 */ /* 0x000fe20000405c60 */
[----:B------:R-:W-:Y:S01]  /*5900*/  MOV R124, R56 ;  /* 0x00000038007c7202 */ /* 0x000fe20000000f00 */
[----:B------:R-:W-:Y:S01]  /*5910*/  IMAD.MOV.U32 R125, RZ, RZ, R58 ;  /* 0x000000ffff7d7224 */ /* 0x000fe200078e003a */
[----:B------:R-:W-:Y:S02]  /*5920*/  I2FP.F32.S32 R85, R85 ;  /* 0x0000005500557245 */ /* 0x000fe40000201400 */
[----:B------:R-:W-:-:S04]  /*5930*/  I2FP.F32.S32 R86, R86 ;  /* 0x0000005600567245 */ /* 0x000fc80000201400 */
[C---:B------:R-:W-:Y:S01]  /*5940*/  IMMA.16832.S8.S8 R100, R112.reuse.ROW, R124.COL, R100 ;  /* 0x0000007c70647237 */ /* 0x040fe20000405c64 */
[----:B------:R-:W-:Y:S01]  /*5950*/  IMAD.MOV.U32 R124, RZ, RZ, R57 ;  /* 0x000000ffff7c7224 */ /* 0x000fe200078e0039 */
[----:B------:R-:W-:Y:S02]  /*5960*/  MOV R125, R59 ;  /* 0x0000003b007d7202 */ /* 0x000fe40000000f00 */
[----:B------:R-:W-:Y:S02]  /*5970*/  I2FP.F32.S32 R92, R92 ;  /* 0x0000005c005c7245 */ /* 0x000fe40000201400 */
[----:B------:R-:W-:Y:S02]  /*5980*/  I2FP.F32.S32 R93, R93 ;  /* 0x0000005d005d7245 */ /* 0x000fe40000201400 */
[----:B------:R-:W-:Y:S01]  /*5990*/  I2FP.F32.S32 R94, R94 ;  /* 0x0000005e005e7245 */ /* 0x000fe20000201400 */
[----:B------:R-:W-:Y:S01]  /*59a0*/  IMMA.16832.S8.S8 R104, R112.ROW, R124.COL, R104 ;  /* 0x0000007c70687237 */ /* 0x000fe20000405c68 */
[----:B------:R-:W-:Y:S01]  /*59b0*/  IMAD.MOV.U32 R112, RZ, RZ, R44 ;  /* 0x000000ffff707224 */ /* 0x000fe200078e002c */
[----:B------:R-:W-:Y:S01]  /*59c0*/  MOV R124, R45 ;  /* 0x0000002d007c7202 */ /* 0x000fe20000000f00 */
[----:B------:R-:W-:Y:S01]  /*59d0*/  IMAD.MOV.U32 R113, RZ, RZ, R46 ;  /* 0x000000ffff717224 */ /* 0x000fe200078e002e */
[----:B------:R-:W-:Y:S01]  /*59e0*/  I2FP.F32.S32 R96, R96 ;  /* 0x0000006000607245 */ /* 0x000fe20000201400 */
[----:B------:R-:W-:Y:S01]  /*59f0*/  IMAD.MOV.U32 R125, RZ, RZ, R47 ;  /* 0x000000ffff7d7224 */ /* 0x000fe200078e002f */
[----:B------:R-:W-:-:S02]  /*5a00*/  I2FP.F32.S32 R97, R97 ;  /* 0x0000006100617245 */ /* 0x000fc40000201400 */
[C---:B-1----:R-:W-:Y:S01]  /*5a10*/  IMMA.16832.S8.S8 R120, R88.reuse.ROW, R130.COL, R120 ;  /* 0x0000008258787237 */ /* 0x042fe20000405c78 */
[----:B------:R-:W-:Y:S02]  /*5a20*/  I2FP.F32.S32 R98, R98 ;  /* 0x0000006200627245 */ /* 0x000fe40000201400 */
[----:B------:R-:W-:Y:S02]  /*5a30*/  I2FP.F32.S32 R100, R100 ;  /* 0x0000006400647245 */ /* 0x000fe40000201400 */
[----:B------:R-:W-:Y:S02]  /*5a40*/  I2FP.F32.S32 R101, R101 ;  /* 0x0000006500657245 */ /* 0x000fe40000201400 */
[----:B------:R-:W-:Y:S01]  /*5a50*/  I2FP.F32.S32 R102, R102 ;  /* 0x0000006600667245 */ /* 0x000fe20000201400 */
[----:B------:R-:W-:Y:S01]  /*5a60*/  IMMA.16832.S8.S8 R108, R88.ROW, R112.COL, R108 ;  /* 0x00000070586c7237 */ /* 0x000fe20000405c6c */
[----:B------:R-:W1:Y:S01]  /*5a70*/  LDSM.16.M88.4 R112, [R128+0x4c00] ;  /* 0x004c00008070783b */ /* 0x000e620000000200 */
[----:B------:R-:W-:-:S04]  /*5a80*/  DEPBAR.LE SB0, 0x2 ;  /* 0x000080800000791a */ /* 0x000fc80000000000 */
[----:B------:R-:W-:Y:S01]  /*5a90*/  BAR.SYNC.DEFER_BLOCKING 0x0 ;  /* 0x0000000000007b1d */ /* 0x000fe20000010000 */
[----:B------:R-:W-:Y:S01]  /*5aa0*/  I2FP.F32.S32 R104, R104 ;  /* 0x0000006800687245 */ /* 0x000fe20000201400 */
[C---:B------:R-:W-:Y:S01]  /*5ab0*/  IMMA.16832.S8.S8 R116, R88.reuse.ROW, R124.COL, R116 ;  /* 0x0000007c58747237 */ /* 0x040fe20000405c74 */
[----:B------:R-:W-:Y:S02]  /*5ac0*/  LEA R124, R155, UR8, 0x9 ;  /* 0x000000089b7c7c11 */ /* 0x000fe4000f8e48ff */
[----:B------:R-:W-:Y:S01]  /*5ad0*/  I2FP.F32.S32 R105, R105 ;  /* 0x0000006900697245 */ /* 0x000fe20000201400 */
[----:B------:R-:W2:Y:S01]  /*5ae0*/  LDCU.64 UR8, c[0x0][0x390] ;  /* 0x00007200ff0877ac */ /* 0x000ea20008000a00 */
[----:B------:R-:W-:Y:S02]  /*5af0*/  IADD3 R124, PT, PT, R159, R124, RZ ;  /* 0x0000007c9f7c7210 */ /* 0x000fe40007ffe0ff */
[----:B------:R-:W-:Y:S01]  /*5b00*/  I2FP.F32.S32 R120, R120 ;  /* 0x0000007800787245 */ /* 0x000fe20000201400 */
[----:B------:R-:W-:Y:S01]  /*5b10*/  IMMA.16832.S8.S8 R48, R88.ROW, R160.COL, R48 ;  /* 0x000000a058307237 */ /* 0x000fe20000405c30 */
[----:B------:R-:W-:Y:S01]  /*5b20*/  IMAD.MOV.U32 R89, RZ, RZ, R46 ;  /* 0x000000ffff597224 */ /* 0x000fe200078e002e */
[----:B------:R-:W-:Y:S01]  /*5b30*/  MOV R88, R44 ;  /* 0x0000002c00587202 */ /* 0x000fe20000000f00 */
[----:B------:R-:W-:Y:S01]  /*5b40*/  IMAD.MOV.U32 R46, RZ, RZ, R45 ;  /* 0x000000ffff2e7224 */ /* 0x000fe200078e002d */
[----:B------:R-:W-:Y:S01]  /*5b50*/  MOV R44, R56 ;  /* 0x00000038002c7202 */ /* 0x000fe20000000f00 */
[----:B------:R-:W-:Y:S01]  /*5b60*/  IMAD.MOV.U32 R45, RZ, RZ, R58 ;  /* 0x000000ffff2d7224 */ /* 0x000fe200078e003a */
[----:B------:R-:W-:Y:S01]  /*5b70*/  I2FP.F32.S32 R108, R108 ;  /* 0x0000006c006c7245 */ /* 0x000fe20000201400 */
[----:B------:R-:W-:Y:S01]  /*5b80*/  IMAD.MOV.U32 R58, RZ, RZ, R57 ;  /* 0x000000ffff3a7224 */ /* 0x000fe200078e0039 */
[----:B------:R-:W-:-:S02]  /*5b90*/  I2FP.F32.S32 R109, R109 ;  /* 0x0000006d006d7245 */ /* 0x000fc40000201400 */
[----:B------:R-:W-:Y:S02]  /*5ba0*/  I2FP.F32.S32 R121, R121 ;  /* 0x0000007900797245 */ /* 0x000fe40000201400 */
[----:B------:R-:W-:Y:S01]  /*5bb0*/  I2FP.F32.S32 R116, R116 ;  /* 0x0000007400747245 */ /* 0x000fe20000201400 */
[----:B------:R-:W-:Y:S01]  /*5bc0*/  LDSM.16.M88.4 R124, [R124] ;  /* 0x000000007c7c783b */ /* 0x000fe20000000200 */
[----:B------:R-:W-:Y:S02]  /*5bd0*/  I2FP.F32.S32 R117, R117 ;  /* 0x0000007500757245 */ /* 0x000fe40000201400 */
[----:B------:R-:W-:Y:S01]  /*5be0*/  I2FP.F32.S32 R122, R122 ;  /* 0x0000007a007a7245 */ /* 0x000fe20000201400 */
[----:B------:R-:W3:Y:S01]  /*5bf0*/  LDSM.16.M88.4 R128, [R129] ;  /* 0x000000008180783b */ /* 0x000ee20000000200 */
[----:B------:R-:W-:Y:S02]  /*5c00*/  I2FP.F32.S32 R123, R123 ;  /* 0x0000007b007b7245 */ /* 0x000fe40000201400 */
[----:B------:R-:W-:-:S02]  /*5c10*/  I2FP.F32.S32 R110, R110 ;  /* 0x0000006e006e7245 */ /* 0x000fc40000201400 */
[----:B------:R-:W-:Y:S01]  /*5c20*/  I2FP.F32.S32 R118, R118 ;  /* 0x0000007600767245 */ /* 0x000fe20000201400 */
[C---:B-1----:R-:W-:Y:S01]  /*5c30*/  IMMA.16832.S8.S8 R68, R112.reuse.ROW, R58.COL, R68 ;  /* 0x0000003a70447237 */ /* 0x042fe20000405c44 */
[----:B------:R-:W-:Y:S02]  /*5c40*/  I2FP.F32.S32 R58, R75 ;  /* 0x0000004b003a7245 */ /* 0x000fe40000201400 */
[----:B------:R-:W-:Y:S02]  /*5c50*/  I2FP.F32.S32 R75, R48 ;  /* 0x00000030004b7245 */ /* 0x000fe40000201400 */
[----:B------:R-:W-:Y:S02]  /*5c60*/  LEA R155, R155, R156, 0x8 ;  /* 0x0000009c9b9b7211 */ /* 0x000fe400078e40ff */
[----:B------:R-:W-:Y:S01]  /*5c70*/  I2FP.F32.S32 R90, R83 ;  /* 0x00000053005a7245 */ /* 0x000fe20000201400 */
[----:B------:R-:W-:Y:S01]  /*5c80*/  IMMA.16832.S8.S8 R52, R112.ROW, R88.COL, R52 ;  /* 0x0000005870347237 */ /* 0x000fe20000405c34 */
[----:B------:R-:W-:-:S02]  /*5c90*/  I2FP.F32.S32 R88, R79 ;  /* 0x0000004f00587245 */ /* 0x000fc40000201400 */
[----:B------:R-:W-:Y:S02]  /*5ca0*/  I2FP.F32.S32 R156, R103 ;  /* 0x00000067009c7245 */ /* 0x000fe40000201400 */
[----:B------:R-:W-:Y:S02]  /*5cb0*/  I2FP.F32.S32 R106, R106 ;  /* 0x0000006a006a7245 */ /* 0x000fe40000201400 */
[----:B------:R-:W-:Y:S01]  /*5cc0*/  I2FP.F32.S32 R158, R107 ;  /* 0x0000006b009e7245 */ /* 0x000fe20000201400 */
[----:B------:R-:W-:Y:S01]  /*5cd0*/  IMMA.16832.S8.S8 R60, R112.ROW, R46.COL, R60 ;  /* 0x0000002e703c7237 */ /* 0x000fe20000405c3c */
[----:B------:R-:W-:Y:S02]  /*5ce0*/  I2FP.F32.S32 R160, R111 ;  /* 0x0000006f00a07245 */ /* 0x000fe40000201400 */
[----:B------:R-:W-:Y:S02]  /*5cf0*/  I2FP.F32.S32 R162, R119 ;  /* 0x0000007700a27245 */ /* 0x000fe40000201400 */
[----:B------:R-:W-:-:S02]  /*5d00*/  I2FP.F32.S32 R49, R49 ;  /* 0x0000003100317245 */ /* 0x000fc40000201400 */
[----:B------:R-:W-:Y:S01]  /*5d10*/  I2FP.F32.S32 R50, R50 ;  /* 0x0000003200327245 */ /* 0x000fe20000201400 */
[----:B------:R-:W-:Y:S01]  /*5d20*/  IMMA.16832.S8.S8 R64, R112.ROW, R44.COL, R64 ;  /* 0x0000002c70407237 */ /* 0x000fe20000405c40 */
[----:B------:R-:W-:Y:S01]  /*5d30*/  IADD3 R45, PT, PT, R157, UR18, RZ ;  /* 0x000000129d2d7c10 */ /* 0x000fe2000fffe0ff */
[----:B------:R-:W-:Y:S01]  /*5d40*/  IMAD R44, R153, 0x80, R154 ;  /* 0x00000080992c7824 */ /* 0x000fe200078e029a */
[----:B------:R-:W-:Y:S02]  /*5d50*/  I2FP.F32.S32 R52, R52 ;  /* 0x0000003400347245 */ /* 0x000fe40000201400 */
[----:B------:R-:W-:Y:S01]  /*5d60*/  ISETP.GE.U32.AND P0, PT, R45, UR17, PT ;  /* 0x000000112d007c0c */ /* 0x000fe2000bf06070 */
[----:B------:R-:W-:Y:S01]  /*5d70*/  IMAD.U32 R44, R155, 0x20, R44 ;  /* 0x000000209b2c7824 */ /* 0x000fe200078e002c */
[----:B------:R-:W-:Y:S01]  /*5d80*/  I2FP.F32.S32 R53, R53 ;  /* 0x0000003500357245 */ /* 0x000fe20000201400 */
[C---:B---3--:R-:W-:Y:S01]  /*5d90*/  HMUL2 R57, R124.reuse, R128 ;  /* 0x000000807c397232 */ /* 0x048fe20000000000 */
[----:B------:R-:W-:Y:S01]  /*5da0*/  I2FP.F32.S32 R112, R87 ;  /* 0x0000005700707245 */ /* 0x000fe20000201400 */
[C---:B------:R-:W-:Y:S01]  /*5db0*/  HMUL2 R59, R124.reuse, R129 ;  /* 0x000000817c3b7232 */ /* 0x040fe20000000000 */
[----:B------:R-:W-:Y:S01]  /*5dc0*/  I2FP.F32.S32 R60, R60 ;  /* 0x0000003c003c7245 */ /* 0x000fe20000201400 */
[----:B------:R-:W-:-:S02]  /*5dd0*/  HMUL2 R89, R124, R130 ;  /* 0x000000827c597232 */ /* 0x000fc40000000000 */
[--C-:B------:R-:W-:Y:S02]  /*5de0*/  HADD2.F32 R48, -RZ, R57.reuse.H0_H0 ;  /* 0x20000039ff307230 */ /* 0x100fe40000004100 */
[----:B------:R-:W-:Y:S02]  /*5df0*/  HMUL2 R124, R124, R131 ;  /* 0x000000837c7c7232 */ /* 0x000fe40000000000 */
[----:B------:R-:W-:Y:S02]  /*5e00*/  HADD2.F32 R57, -RZ, R57.H1_H1 ;  /* 0x30000039ff397230 */ /* 0x000fe40000004100 */
[----:B------:R-:W-:Y:S01]  /*5e10*/  HMUL2 R91, R125, R128 ;  /* 0x000000807d5b7232 */ /* 0x000fe20000000000 */
[----:B------:R-:W-:Y:S01]  /*5e20*/  I2FP.F32.S32 R61, R61 ;  /* 0x0000003d003d7245 */ /* 0x000fe20000201400 */
[----:B------:R-:W-:Y:S01]  /*5e30*/  FFMA R72, R48, R72, R27 ;  /* 0x0000004830487223 */ /* 0x000fe2000000001b */
[----:B------:R-:W-:Y:S02]  /*5e40*/  HADD2.F32 R27, -RZ, R59.H0_H0 ;  /* 0x2000003bff1b7230 */ /* 0x000fe40000004100 */
[----:B------:R-:W-:Y:S01]  /*5e50*/  FFMA R74, R57, R74, R0 ;  /* 0x0000004a394a7223 */ /* 0x000fe20000000000 */
[----:B------:R-:W-:-:S02]  /*5e60*/  HADD2.F32 R0, -RZ, R89.H0_H0 ;  /* 0x20000059ff007230 */ /* 0x000fc40000004100 */
[C---:B------:R-:W-:Y:S01]  /*5e70*/  HMUL2 R113, R125.reuse, R129 ;  /* 0x000000817d717232 */ /* 0x040fe20000000000 */
[----:B------:R-:W-:Y:S01]  /*5e80*/  I2FP.F32.S32 R62, R62 ;  /* 0x0000003e003e7245 */ /* 0x000fe20000201400 */
[----:B------:R-:W-:Y:S01]  /*5e90*/  FFMA R76, R27, R76, R2 ;  /* 0x0000004c1b4c7223 */ /* 0x000fe20000000002 */
[----:B------:R-:W-:Y:S02]  /*5ea0*/  HADD2.F32 R2, -RZ, R124.H0_H0 ;  /* 0x2000007cff027230 */ /* 0x000fe40000004100 */
[C---:B------:R-:W-:Y:S01]  /*5eb0*/  FFMA R80, R0.reuse, R80, R19 ;  /* 0x0000005000507223 */ /* 0x040fe20000000013 */
[----:B------:R-:W-:Y:S01]  /*5ec0*/  FFMA R81, R0, R81, R26 ;  /* 0x0000005100517223 */ /* 0x000fe2000000001a */
[----:B------:R-:W-:Y:S02]  /*5ed0*/  HADD2.F32 R0, -RZ, R91.H0_H0 ;  /* 0x2000005bff007230 */ /* 0x000fe40000004100 */
[----:B------:R-:W-:Y:S02]  /*5ee0*/  HMUL2 R56, R125, R130 ;  /* 0x000000827d387232 */ /* 0x000fe40000000000 */
[C---:B------:R-:W-:Y:S01]  /*5ef0*/  FFMA R84, R2.reuse, R84, R17 ;  /* 0x0000005402547223 */ /* 0x040fe20000000011 */
[----:B------:R-:W-:Y:S01]  /*5f00*/  FFMA R85, R2, R85, R28 ;  /* 0x0000005502557223 */ /* 0x000fe2000000001c */
[----:B------:R-:W-:-:S02]  /*5f10*/  HADD2.F32 R2, -RZ, R113.H0_H0 ;  /* 0x20000071ff027230 */ /* 0x000fc40000004100 */
[C---:B------:R-:W-:Y:S01]  /*5f20*/  FFMA R92, R0.reuse, R92, R15 ;  /* 0x0000005c005c7223 */ /* 0x040fe2000000000f */
[----:B------:R-:W-:Y:S01]  /*5f30*/  FFMA R93, R0, R93, R40 ;  /* 0x0000005d005d7223 */ /* 0x000fe20000000028 */
[----:B------:R-:W-:Y:S02]  /*5f40*/  HADD2.F32 R0, -RZ, R56.H0_H0 ;  /* 0x20000038ff007230 */ /* 0x000fe40000004100 */
[----:B------:R-:W-:Y:S02]  /*5f50*/  HMUL2 R125, R125, R131 ;  /* 0x000000837d7d7232 */ /* 0x000fe40000000000 */
[C---:B------:R-:W-:Y:S01]  /*5f60*/  FFMA R96, R2.reuse, R96, R13 ;  /* 0x0000006002607223 */ /* 0x040fe2000000000d */
[----:B------:R-:W-:Y:S02]  /*5f70*/  HMUL2 R47, R126, R128 ;  /* 0x000000807e2f7232 */ /* 0x000fe40000000000 */
[----:B------:R-:W-:Y:S01]  /*5f80*/  FFMA R97, R2, R97, R38 ;  /* 0x0000006102617223 */ /* 0x000fe20000000026 */
[C---:B------:R-:W-:Y:S01]  /*5f90*/  FFMA R100, R0.reuse, R100, R11 ;  /* 0x0000006400647223 */ /* 0x040fe2000000000b */
[----:B------:R-:W-:Y:S01]  /*5fa0*/  FFMA R101, R0, R101, R36 ;  /* 0x0000006500657223 */ /* 0x000fe20000000024 */
[----:B------:R-:W-:-:S02]  /*5fb0*/  HADD2.F32 R2, -RZ, R125.H0_H0 ;  /* 0x2000007dff027230 */ /* 0x000fc40000004100 */
[C---:B------:R-:W-:Y:S02]  /*5fc0*/  HMUL2 R46, R126.reuse, R129 ;  /* 0x000000817e2e7232 */ /* 0x040fe40000000000 */
[--C-:B------:R-:W-:Y:S02]  /*5fd0*/  HADD2.F32 R0, -RZ, R47.reuse.H0_H0 ;  /* 0x2000002fff007230 */ /* 0x100fe40000004100 */
[----:B------:R-:W-:Y:S02]  /*5fe0*/  HMUL2 R45, R126, R130 ;  /* 0x000000827e2d7232 */ /* 0x000fe40000000000 */
[----:B------:R-:W-:Y:S02]  /*5ff0*/  HADD2.F32 R47, -RZ, R47.H1_H1 ;  /* 0x3000002fff2f7230 */ /* 0x000fe40000004100 */
[C---:B------:R-:W-:Y:S01]  /*6000*/  FFMA R104, R2.reuse, R104, R9 ;  /* 0x0000006802687223 */ /* 0x040fe20000000009 */
        /* <DEDUP_REMOVED lines=12> */
[----:B------:R-:W-:-:S02]  /*60d0*/  HADD2.F32 R2, -RZ, R45.H1_H1 ;  /* 0x3000002dff027230 */ /* 0x000fc40000004100 */
[----:B------:R-:W-:Y:S02]  /*60e0*/  HMUL2 R126, R126, R131 ;  /* 0x000000837e7e7232 */ /* 0x000fe40000000000 */
[----:B------:R-:W-:Y:S02]  /*60f0*/  HADD2.F32 R0, -RZ, R128.H0_H0 ;  /* 0x20000080ff007230 */ /* 0x000fe40000004100 */
[----:B------:R-:W-:Y:S01]  /*6100*/  HMUL2 R130, R127, R130 ;  /* 0x000000827f827232 */ /* 0x000fe20000000000 */
[----:B------:R-:W-:Y:S01]  /*6110*/  I2FP.F32.S32 R63, R63 ;  /* 0x0000003f003f7245 */ /* 0x000fe20000201400 */
[C---:B------:R-:W-:Y:S01]  /*6120*/  FFMA R122, R2.reuse, R122, R43 ;  /* 0x0000007a027a7223 */ /* 0x040fe2000000002b */
[----:B------:R-:W-:Y:S01]  /*6130*/  FFMA R123, R2, R123, R132 ;  /* 0x0000007b027b7223 */ /* 0x000fe20000000084 */
[C---:B------:R-:W-:Y:S01]  /*6140*/  FFMA R52, R0.reuse, R52, R137 ;  /* 0x0000003400347223 */ /* 0x040fe20000000089 */
[----:B------:R-:W-:Y:S01]  /*6150*/  FFMA R53, R0, R53, R138 ;  /* 0x0000003500357223 */ /* 0x000fe2000000008a */
[----:B------:R-:W-:-:S02]  /*6160*/  HADD2.F32 R2, -RZ, R129.H0_H0 ;  /* 0x20000081ff027230 */ /* 0x000fc40000004100 */
[----:B------:R-:W-:Y:S02]  /*6170*/  HMUL2 R127, R127, R131 ;  /* 0x000000837f7f7232 */ /* 0x000fe40000000000 */
[----:B------:R-:W-:Y:S02]  /*6180*/  HADD2.F32 R0, -RZ, R129.H1_H1 ;  /* 0x30000081ff007230 */ /* 0x000fe40000004100 */
[----:B------:R-:W-:Y:S01]  /*6190*/  FFMA R110, R47, R110, R6 ;  /* 0x0000006e2f6e7223 */ /* 0x000fe20000000006 */
[----:B------:R-:W-:Y:S01]  /*61a0*/  FFMA R118, R7, R118, R4 ;  /* 0x0000007607767223 */ /* 0x000fe20000000004 */
[----:B------:R-:W-:Y:S02]  /*61b0*/  HADD2.F32 R19, -RZ, R124.H1_H1 ;  /* 0x3000007cff137230 */ /* 0x000fe40000004100 */
[C---:B------:R-:W-:Y:S01]  /*61c0*/  FFMA R60, R2.reuse, R60, R141 ;  /* 0x0000003c023c7223 */ /* 0x040fe2000000008d */
[----:B------:R-:W-:Y:S02]  /*61d0*/  HADD2.F32 R13, -RZ, R56.H1_H1 ;  /* 0x30000038ff0d7230 */ /* 0x000fe40000004100 */
[----:B------:R-:W-:Y:S01]  /*61e0*/  FFMA R61, R2, R61, R142 ;  /* 0x0000003d023d7223 */ /* 0x000fe2000000008e */
[----:B------:R-:W-:-:S02]  /*61f0*/  HADD2.F32 R4, -RZ, R126.H0_H0 ;  /* 0x2000007eff047230 */ /* 0x000fc40000004100 */
[C---:B------:R-:W-:Y:S01]  /*6200*/  FFMA R62, R0.reuse, R62, R143 ;  /* 0x0000003e003e7223 */ /* 0x040fe2000000008f */
[----:B------:R-:W-:Y:S02]  /*6210*/  HADD2.F32 R6, -RZ, R130.H0_H0 ;  /* 0x20000082ff067230 */ /* 0x000fe40000004100 */
[----:B------:R-:W-:Y:S01]  /*6220*/  FFMA R63, R0, R63, R144 ;  /* 0x0000003f003f7223 */ /* 0x000fe20000000090 */
[----:B------:R-:W-:Y:S01]  /*6230*/  I2FP.F32.S32 R114, R95 ;  /* 0x0000005f00727245 */ /* 0x000fe20000201400 */
[----:B------:R-:W-:Y:S01]  /*6240*/  HADD2.F32 R59, -RZ, R59.H1_H1 ;  /* 0x3000003bff3b7230 */ /* 0x000fe20000004100 */
        /* <DEDUP_REMOVED lines=19> */
[----:B------:R-:W-:Y:S01]  /*6380*/  FFMA R86, R19, R86, R16 ;  /* 0x0000005613567223 */ /* 0x000fe20000000010 */
[----:B------:R-:W-:Y:S01]  /*6390*/  I2FP.F32.S32 R70, R70 ;  /* 0x0000004600467245 */ /* 0x000fe20000201400 */
[----:B------:R-:W-:Y:S01]  /*63a0*/  FFMA R102, R13, R102, R10 ;  /* 0x000000660d667223 */ /* 0x000fe2000000000a */
[----:B------:R-:W-:Y:S01]  /*63b0*/  I2FP.F32.S32 R71, R71 ;  /* 0x0000004700477245 */ /* 0x000fe20000201400 */
[----:B------:R-:W-:Y:S01]  /*63c0*/  FFMA R75, R4, R75, R133 ;  /* 0x0000004b044b7223 */ /* 0x000fe20000000085 */
[----:B------:R-:W-:Y:S01]  /*63d0*/  FFMA R73, R48, R73, R22 ;  /* 0x0000004930497223 */ /* 0x000fe20000000016 */
[----:B------:R-:W-:Y:S01]  /*63e0*/  FFMA R23, R57, R58, R23 ;  /* 0x0000003a39177223 */ /* 0x000fe20000000017 */
[----:B------:R-:W-:Y:S01]  /*63f0*/  FFMA R77, R27, R77, R24 ;  /* 0x0000004d1b4d7223 */ /* 0x000fe20000000018 */
[C---:B------:R-:W-:Y:S01]  /*6400*/  FFMA R78, R59.reuse, R78, R20 ;  /* 0x0000004e3b4e7223 */ /* 0x040fe20000000014 */
[----:B------:R-:W-:Y:S01]  /*6410*/  FFMA R25, R59, R88, R25 ;  /* 0x000000583b197223 */ /* 0x000fe20000000019 */
[C---:B------:R-:W-:Y:S01]  /*6420*/  FFMA R82, R89.reuse, R82, R18 ;  /* 0x0000005259527223 */ /* 0x040fe20000000012 */
        /* <DEDUP_REMOVED lines=24> */
[----:B------:R-:W-:-:S02]  /*65b0*/  LOP3.LUT R0, R159, 0xf0, RZ, 0xc0, !PT ;  /* 0x000000f09f007812 */ /* 0x000fc400078ec0ff */
[----:B------:R-:W-:Y:S02]  /*65c0*/  F2FP.F16.F32.PACK_AB R73, R73, R72 ;  /* 0x000000484949723e */ /* 0x000fe400000000ff */
[----:B------:R-:W-:Y:S02]  /*65d0*/  F2FP.F16.F32.PACK_AB R23, R23, R74 ;  /* 0x0000004a1717723e */ /* 0x000fe400000000ff */
[----:B------:R-:W-:Y:S02]  /*65e0*/  F2FP.F16.F32.PACK_AB R77, R77, R76 ;  /* 0x0000004c4d4d723e */ /* 0x000fe400000000ff */
[----:B------:R-:W-:Y:S02]  /*65f0*/  F2FP.F16.F32.PACK_AB R25, R25, R78 ;  /* 0x0000004e1919723e */ /* 0x000fe400000000ff */
[----:B------:R-:W-:Y:S02]  /*6600*/  F2FP.F16.F32.PACK_AB R81, R81, R80 ;  /* 0x000000505151723e */ /* 0x000fe400000000ff */
[----:B------:R-:W-:-:S02]  /*6610*/  F2FP.F16.F32.PACK_AB R21, R21, R82 ;  /* 0x000000521515723e */ /* 0x000fc400000000ff */
        /* <DEDUP_REMOVED lines=22> */
[----:B------:R-:W-:Y:S02]  /*6780*/  LEA R44, R44, UR13, 0x1 ;  /* 0x0000000d2c2c7c11 */ /* 0x000fe4000f8e08ff */
[----:B------:R-:W-:-:S02]  /*6790*/  F2FP.F16.F32.PACK_AB R65, R65, R64 ;  /* 0x000000404141723e */ /* 0x000fc400000000ff */
[----:B------:R-:W-:Y:S01]  /*67a0*/  F2FP.F16.F32.PACK_AB R67, R67, R66 ;  /* 0x000000424343723e */ /* 0x000fe200000000ff */
[----:B------:R1:W-:Y:S01]  /*67b0*/  STS [R44], R73 ;  /* 0x000000492c007388 */ /* 0x0003e20000000800 */
[----:B------:R-:W-:Y:S02]  /*67c0*/  F2FP.F16.F32.PACK_AB R69, R69, R68 ;  /* 0x000000444545723e */ /* 0x000fe400000000ff */
[----:B------:R-:W-:Y:S01]  /*67d0*/  F2FP.F16.F32.PACK_AB R71, R71, R70 ;  /* 0x000000464747723e */ /* 0x000fe200000000ff */
[----:B------:R1:W-:Y:S01]  /*67e0*/  STS [R44+0x800], R23 ;  /* 0x000800172c007388 */ /* 0x0003e20000000800 */
[C---:B--2---:R-:W-:Y:S01]  /*67f0*/  IADD3 R10, P1, PT, R0.reuse, UR8, RZ ;  /* 0x00000008000a7c10 */ /* 0x044fe2000ff3e0ff */
[----:B------:R-:W-:Y:S02]  /*6800*/  VIADD R0, R0, UR13 ;  /* 0x0000000d00007c36 */ /* 0x000fe40008000000 */
[----:B------:R1:W-:Y:S01]  /*6810*/  STS [R44+0x10], R77 ;  /* 0x0000104d2c007388 */ /* 0x0003e20000000800 */
[----:B------:R-:W-:-:S03]  /*6820*/  IADD3.X R9, PT, PT, RZ, UR9, RZ, P1, !PT ;  /* 0x00000009ff097c10 */ /* 0x000fc60008ffe4ff */
[----:B------:R1:W-:Y:S04]  /*6830*/  STS [R44+0x810], R25 ;  /* 0x000810192c007388 */ /* 0x0003e80000000800 */
        /* <DEDUP_REMOVED lines=27> */
[----:B------:R1:W-:Y:S01]  /*69f0*/  STS [R44+0x3830], R71 ;  /* 0x003830472c007388 */ /* 0x0003e20000000800 */
[----:B------:R-:W-:Y:S06]  /*6a00*/  BAR.SYNC.DEFER_BLOCKING 0x0 ;  /* 0x0000000000007b1d */ /* 0x000fec0000010000 */
[----:B------:R-:W-:Y:S05]  /*6a10*/  @P0 BRA `(.L_x_3) ;  /* 0x0000000000240947 */ /* 0x000fea0003800000 */
[C---:B------:R-:W-:Y:S02]  /*6a20*/  IMAD R4, R157.reuse, 0x100, R0 ;  /* 0x000001009d047824 */ /* 0x040fe400078e0200 */
[C---:B------:R-:W-:Y:S01]  /*6a30*/  IMAD R2, R157.reuse, UR7, RZ ;  /* 0x000000079d027c24 */ /* 0x040fe2000f8e02ff */
[----:B------:R-:W-:-:S03]  /*6a40*/  IADD3 R157, PT, PT, R157, 0x2, RZ ;  /* 0x000000029d9d7810 */ /* 0x000fc60007ffe0ff */
[----:B-1----:R-:W1:Y:S01]  /*6a50*/  LDS.128 R4, [R4] ;  /* 0x0000000004047984 */ /* 0x002e620000000c00 */
[----:B------:R-:W-:-:S04]  /*6a60*/  IADD3 R3, P0, PT, R2, UR4, RZ ;  /* 0x0000000402037c10 */ /* 0x000fc8000ff1e0ff */
[----:B------:R-:W-:Y:S02]  /*6a70*/  LEA.HI.X.SX32 R8, R2, UR5, 0x1, P0 ;  /* 0x0000000502087c11 */ /* 0x000fe400080f0eff */
[----:B------:R-:W-:-:S04]  /*6a80*/  LEA R2, P0, R3, R10, 0x1 ;  /* 0x0000000a03027211 */ /* 0x000fc800078008ff */
[----:B------:R-:W-:-:S05]  /*6a90*/  LEA.HI.X R3, R3, R9, R8, 0x1, P0 ;  /* 0x0000000903037211 */ /* 0x000fca00000f0c08 */
[----:B-1----:R2:W-:Y:S04]  /*6aa0*/  STG.E.128 desc[UR14][R2.64], R4 ;  /* 0x0000000402007986 */ /* 0x0025e8000c101d0e */
.L_x_3:
[----:B------:R-:W-:Y:S05]  /*6ab0*/  BSYNC.RECONVERGENT B0 ;  /* 0x0000000000007941 */ /* 0x000fea0003800200 */
.L_x_2:
[----:B--2---:R-:W-:Y:S01]  /*6ac0*/  VIADD R2, R157, UR18 ;  /* 0x000000129d027c36 */ /* 0x004fe20008000000 */
[----:B------:R-:W-:Y:S04]  /*6ad0*/  BSSY.RECONVERGENT B0, `(.L_x_4) ;  /* 0x000000c000007945 */ /* 0x000fe80003800200 */
[----:B------:R-:W-:-:S13]  /*6ae0*/  ISETP.GE.U32.AND P0, PT, R2, UR17, PT ;  /* 0x0000001102007c0c */ /* 0x000fda000bf06070 */
[----:B------:R-:W-:Y:S05]  /*6af0*/  @P0 BRA `(.L_x_5) ;  /* 0x0000000000240947 */ /* 0x000fea0003800000 */
[C---:B------:R-:W-:Y:S02]  /*6b00*/  IMAD R5, R157.reuse, 0x100, R0 ;  /* 0x000001009d057824 */ /* 0x040fe400078e0200 */
[C---:B------:R-:W-:Y:S01]  /*6b10*/  IMAD R2, R157.reuse, UR7, RZ ;  /* 0x000000079d027c24 */ /* 0x040fe2000f8e02ff */
[----:B------:R-:W-:Y:S02]  /*6b20*/  IADD3 R157, PT, PT, R157, 0x2, RZ ;  /* 0x000000029d9d7810 */ /* 0x000fe40007ffe0ff */
[----:B-1----:R-:W1:Y:S02]  /*6b30*/  LDS.128 R12, [R5] ;  /* 0x00000000050c7984 */ /* 0x002e640000000c00 */
[----:B------:R-:W-:-:S04]  /*6b40*/  IADD3 R3, P0, PT, R2, UR4, RZ ;  /* 0x0000000402037c10 */ /* 0x000fc8000ff1e0ff */
[----:B------:R-:W-:Y:S02]  /*6b50*/  LEA.HI.X.SX32 R4, R2, UR5, 0x1, P0 ;  /* 0x0000000502047c11 */ /* 0x000fe400080f0eff */
[----:B------:R-:W-:-:S04]  /*6b60*/  LEA R2, P0, R3, R10, 0x1 ;  /* 0x0000000a03027211 */ /* 0x000fc800078008ff */
[----:B------:R-:W-:-:S05]  /*6b70*/  LEA.HI.X R3, R3, R9, R4, 0x1, P0 ;  /* 0x0000000903037211 */ /* 0x000fca00000f0c04 */
[----:B-1----:R2:W-:Y:S04]  /*6b80*/  STG.E.128 desc[UR14][R2.64], R12 ;  /* 0x0000000c02007986 */ /* 0x0025e8000c101d0e */
.L_x_5:
[----:B------:R-:W-:Y:S05]  /*6b90*/  BSYNC.RECONVERGENT B0 ;  /* 0x0000000000007941 */ /* 0x000fea0003800200 */
.L_x_4:
        /* <DEDUP_REMOVED lines=13> */
.L_x_7:
[----:B------:R-:W-:Y:S05]  /*6c70*/  BSYNC.RECONVERGENT B0 ;  /* 0x0000000000007941 */ /* 0x000fea0003800200 */
.L_x_6:
        /* <DEDUP_REMOVED lines=13> */
.L_x_9:
[----:B------:R-:W-:Y:S05]  /*6d50*/  BSYNC.RECONVERGENT B0 ;  /* 0x0000000000007941 */ /* 0x000fea0003800200 */
.L_x_8:
        /* <DEDUP_REMOVED lines=13> */
.L_x_11:
[----:B------:R-:W-:Y:S05]  /*6e30*/  BSYNC.RECONVERGENT B0 ;  /* 0x0000000000007941 */ /* 0x000fea0003800200 */
.L_x_10:
        /* <DEDUP_REMOVED lines=13> */
.L_x_13:
[----:B------:R-:W-:Y:S05]  /*6f10*/  BSYNC.RECONVERGENT B0 ;  /* 0x0000000000007941 */ /* 0x000fea0003800200 */
.L_x_12:
        /* <DEDUP_REMOVED lines=13> */
.L_x_15:
[----:B------:R-:W-:Y:S05]  /*6ff0*/  BSYNC.RECONVERGENT B0 ;  /* 0x0000000000007941 */ /* 0x000fea0003800200 */
.L_x_14:
[----:B--2---:R-:W-:-:S05]  /*7000*/  VIADD R2, R157, UR18 ;  /* 0x000000129d027c36 */ /* 0x004fca0008000000 */
[----:B------:R-:W-:-:S13]  /*7010*/  ISETP.GE.U32.AND P0, PT, R2, UR17, PT ;  /* 0x0000001102007c0c */ /* 0x000fda000bf06070 */
[----:B------:R-:W-:Y:S05]  /*7020*/  @P0 EXIT ;  /* 0x000000000000094d */ /* 0x000fea0003800000 */
[C---:B------:R-:W-:Y:S02]  /*7030*/  IMAD R0, R157.reuse, 0x100, R0 ;  /* 0x000001009d007824 */ /* 0x040fe400078e0200 */
[----:B------:R-:W-:-:S03]  /*7040*/  IMAD R157, R157, UR7, RZ ;  /* 0x000000079d9d7c24 */ /* 0x000fc6000f8e02ff */
[----:B-1----:R-:W1:Y:S02]  /*7050*/  LDS.128 R4, [R0] ;  /* 0x0000000000047984 */ /* 0x002e640000000c00 */
[----:B------:R-:W-:-:S04]  /*7060*/  IADD3 R3, P0, PT, R157, UR4, RZ ;  /* 0x000000049d037c10 */ /* 0x000fc8000ff1e0ff */
[----:B------:R-:W-:Y:S02]  /*7070*/  LEA.HI.X.SX32 R8, R157, UR5, 0x1, P0 ;  /* 0x000000059d087c11 */ /* 0x000fe400080f0eff */
[----:B------:R-:W-:-:S04]  /*7080*/  LEA R2, P0, R3, R10, 0x1 ;  /* 0x0000000a03027211 */ /* 0x000fc800078008ff */
[----:B------:R-:W-:-:S05]  /*7090*/  LEA.HI.X R3, R3, R9, R8, 0x1, P0 ;  /* 0x0000000903037211 */ /* 0x000fca00000f0c08 */
[----:B-1----:R-:W-:Y:S01]  /*70a0*/  STG.E.128 desc[UR14][R2.64], R4 ;  /* 0x0000000402007986 */ /* 0x002fe2000c101d0e */
[----:B------:R-:W-:Y:S05]  /*70b0*/  EXIT ;  /* 0x000000000000794d */ /* 0x000fea0003800000 */
        .weak           $__internal_0_$__cuda_sm_9x_mma_sub_byte_internal_m16n8k64_s4_s4
        .type           $__internal_0_$__cuda_sm_9x_mma_sub_byte_internal_m16n8k64_s4_s4,@function
        .size           $__internal_0_$__cuda_sm_9x_mma_sub_byte_internal_m16n8k64_s4_s4,(.L_x_17 - $__internal_0_$__cuda_sm_9x_mma_sub_byte_internal_m16n8k64_s4_s4)
$__internal_0_$__cuda_sm_9x_mma_sub_byte_internal_m16n8k64_s4_s4:
[----:B------:R-:W-:Y:S01]  /*70c0*/  LOP3.LUT R104, R213, 0xf00, RZ, 0xc0, !PT ;  /* 0x00000f00d5687812 */ /* 0x000fe200078ec0ff */
[----:B------:R-:W-:Y:S01]  /*70d0*/  IMAD.SHL.U32 R105, R215, 0x10000000, RZ ;  /* 0x10000000d7697824 */ /* 0x000fe200078e00ff */
[----:B------:R-:W-:Y:S01]  /*70e0*/  SHF.L.U32 R103, R213, 0x1c, RZ ;  /* 0x0000001cd5677819 */ /* 0x000fe200000006ff */
[C---:B------:R-:W-:Y:S01]  /*70f0*/  IMAD.SHL.U32 R100, R214.reuse, 0x10000000, RZ ;  /* 0x10000000d6647824 */ /* 0x040fe200078e00ff */
[----:B------:R-:W-:Y:S01]  /*7100*/  LOP3.LUT R101, R214, 0xf00, RZ, 0xc0, !PT ;  /* 0x00000f00d6657812 */ /* 0x000fe200078ec0ff */
[----:B------:R-:W-:Y:S01]  /*7110*/  IMAD.SHL.U32 R104, R104, 0x100000, RZ ;  /* 0x0010000068687824 */ /* 0x000fe200078e00ff */
[----:B------:R-:W-:Y:S02]  /*7120*/  LOP3.LUT R102, R215, 0xf00, RZ, 0xc0, !PT ;  /* 0x00000f00d7667812 */ /* 0x000fe400078ec0ff */
[----:B------:R-:W-:Y:S01]  /*7130*/  SHF.R.S32.HI R103, RZ, 0x1c, R103 ;  /* 0x0000001cff677819 */ /* 0x000fe20000011467 */
[----:B------:R-:W-:Y:S01]  /*7140*/  IMAD.SHL.U32 R101, R101, 0x100000, RZ ;  /* 0x0010000065657824 */ /* 0x000fe200078e00ff */
[----:B------:R-:W-:-:S02]  /*7150*/  SHF.R.S32.HI R105, RZ, 0x1c, R105 ;  /* 0x0000001cff697819 */ /* 0x000fc40000011469 */
[----:B------:R-:W-:Y:S02]  /*7160*/  SHF.L.U32 R102, R102, 0x14, RZ ;  /* 0x0000001466667819 */ /* 0x000fe400000006ff */
[----:B------:R-:W-:Y:S02]  /*7170*/  LOP3.LUT R103, R103, 0xff, RZ, 0xc0, !PT ;  /* 0x000000ff67677812 */ /* 0x000fe400078ec0ff */
[----:B------:R-:W-:Y:S02]  /*7180*/  SHF.R.S32.HI R104, RZ, 0x14, R104 ;  /* 0x00000014ff687819 */ /* 0x000fe40000011468 */
[----:B------:R-:W-:Y:S02]  /*7190*/  SHF.R.S32.HI R100, RZ, 0x1c, R100 ;  /* 0x0000001cff647819 */ /* 0x000fe40000011464 */
[----:B------:R-:W-:Y:S02]  /*71a0*/  LOP3.LUT R105, R105, 0xff, RZ, 0xc0, !PT ;  /* 0x000000ff69697812 */ /* 0x000fe400078ec0ff */
[----:B------:R-:W-:-:S02]  /*71b0*/  SHF.R.S32.HI R102, RZ, 0x14, R102 ;  /* 0x00000014ff667819 */ /* 0x000fc40000011466 */
[----:B------:R-:W-:Y:S01]  /*71c0*/  LOP3.LUT R104, R103, 0xff00, R104, 0xf8, !PT ;  /* 0x0000ff0067687812 */ /* 0x000fe200078ef868 */
[C---:B------:R-:W-:Y:S01]  /*71d0*/  IMAD.SHL.U32 R103, R217.reuse, 0x10000000, RZ ;  /* 0x10000000d9677824 */ /* 0x040fe200078e00ff */
[----:B------:R-:W-:Y:S02]  /*71e0*/  LOP3.LUT R106, R217, 0xf00, RZ, 0xc0, !PT ;  /* 0x00000f00d96a7812 */ /* 0x000fe400078ec0ff */
[----:B------:R-:W-:Y:S02]  /*71f0*/  LOP3.LUT R100, R100, 0xff, RZ, 0xc0, !PT ;  /* 0x000000ff64647812 */ /* 0x000fe400078ec0ff */
[----:B------:R-:W-:Y:S01]  /*7200*/  SHF.R.S32.HI R101, RZ, 0x14, R101 ;  /* 0x00000014ff657819 */ /* 0x000fe20000011465 */
[----:B------:R-:W-:Y:S01]  /*7210*/  IMAD.SHL.U32 R106, R106, 0x100000, RZ ;  /* 0x001000006a6a7824 */ /* 0x000fe200078e00ff */
[----:B------:R-:W-:Y:S02]  /*7220*/  LOP3.LUT R212, R216, 0xf0, RZ, 0xc0, !PT ;  /* 0x000000f0d8d47812 */ /* 0x000fe400078ec0ff */
[----:B------:R-:W-:-:S02]  /*7230*/  LOP3.LUT R102, R105, 0xff00, R102, 0xf8, !PT ;  /* 0x0000ff0069667812 */ /* 0x000fc400078ef866 */
[----:B------:R-:W-:Y:S02]  /*7240*/  LOP3.LUT R105, R216, 0xf000, RZ, 0xc0, !PT ;  /* 0x0000f000d8697812 */ /* 0x000fe400078ec0ff */
[----:B------:R-:W-:Y:S02]  /*7250*/  LOP3.LUT R241, R218, 0xf00, RZ, 0xc0, !PT ;  /* 0x00000f00daf17812 */ /* 0x000fe400078ec0ff */
[----:B------:R-:W-:Y:S01]  /*7260*/  LOP3.LUT R101, R100, 0xff00, R101, 0xf8, !PT ;  /* 0x0000ff0064657812 */ /* 0x000fe200078ef865 */
[----:B------:R-:W-:Y:S01]  /*7270*/  IMAD.U32 R105, R105, 0x10000, RZ ;  /* 0x0001000069697824 */ /* 0x000fe200078e00ff */
[----:B------:R-:W-:Y:S01]  /*7280*/  SHF.L.U32 R100, R218, 0x1c, RZ ;  /* 0x0000001cda647819 */ /* 0x000fe200000006ff */
[----:B------:R-:W-:Y:S01]  /*7290*/  IMAD.SHL.U32 R241, R241, 0x100000, RZ ;  /* 0x00100000f1f17824 */ /* 0x000fe200078e00ff */
[----:B------:R-:W-:Y:S02]  /*72a0*/  SHF.R.S32.HI R103, RZ, 0x1c, R103 ;  /* 0x0000001cff677819 */ /* 0x000fe40000011467 */
[----:B------:R-:W-:-:S02]  /*72b0*/  SHF.L.U32 R212, R212, 0x18, RZ ;  /* 0x00000018d4d47819 */ /* 0x000fc400000006ff */
[----:B------:R-:W-:Y:S02]  /*72c0*/  SHF.R.S32.HI R100, RZ, 0x1c, R100 ;  /* 0x0000001cff647819 */ /* 0x000fe40000011464 */
[----:B------:R-:W-:Y:S02]  /*72d0*/  LOP3.LUT R103, R103, 0xff, RZ, 0xc0, !PT ;  /* 0x000000ff67677812 */ /* 0x000fe400078ec0ff */
[----:B------:R-:W-:Y:S02]  /*72e0*/  SHF.R.S32.HI R106, RZ, 0x14, R106 ;  /* 0x00000014ff6a7819 */ /* 0x000fe4000001146a */
[----:B------:R-:W-:Y:S02]  /*72f0*/  SHF.R.S32.HI R212, RZ, 0x1c, R212 ;  /* 0x0000001cffd47819 */ /* 0x000fe400000114d4 */
[----:B------:R-:W-:Y:S02]  /*7300*/  LOP3.LUT R229, R215, 0xf0000, RZ, 0xc0, !PT ;  /* 0x000f0000d7e57812 */ /* 0x000fe400078ec0ff */
[----:B------:R-:W-:-:S02]  /*7310*/  LOP3.LUT R126, R216, 0xf00, RZ, 0xc0, !PT ;  /* 0x00000f00d87e7812 */ /* 0x000fc400078ec0ff */
[----:B------:R-:W-:Y:S01]  /*7320*/  LOP3.LUT R100, R100, 0xff, RZ, 0xc0, !PT ;  /* 0x000000ff64647812 */ /* 0x000fe200078ec0ff */
[----:B------:R-:W-:Y:S01]  /*7330*/  IMAD.SHL.U32 R229, R229, 0x1000, RZ ;  /* 0x00001000e5e57824 */ /* 0x000fe200078e00ff */
[----:B------:R-:W-:Y:S01]  /*7340*/  SHF.R.S32.HI R241, RZ, 0x14, R241 ;  /* 0x00000014fff17819 */ /* 0x000fe200000114f1 */
[----:B------:R-:W-:Y:S01]  /*7350*/  IMAD.SHL.U32 R126, R126, 0x100000, RZ ;  /* 0x001000007e7e7824 */ /* 0x000fe200078e00ff */
[----:B------:R-:W-:Y:S02]  /*7360*/  LOP3.LUT R106, R103, 0xff00, R106, 0xf8, !PT ;  /* 0x0000ff00676a7812 */ /* 0x000fe400078ef86a */
[----:B------:R-:W-:Y:S02]  /*7370*/  SHF.R.S32.HI R105, RZ, 0x14, R105 ;  /* 0x00000014ff697819 */ /* 0x000fe40000011469 */
[----:B------:R-:W-:Y:S02]  /*7380*/  LOP3.LUT R212, R212, 0xff, RZ, 0xc0, !PT ;  /* 0x000000ffd4d47812 */ /* 0x000fe400078ec0ff */
[----:B------:R-:W-:-:S02]  /*7390*/  LOP3.LUT R103, R214, 0xf0, RZ, 0xc0, !PT ;  /* 0x000000f0d6677812 */ /* 0x000fc400078ec0ff */
[----:B------:R-:W-:Y:S02]  /*73a0*/  LOP3.LUT R222, R214, 0xf0000, RZ, 0xc0, !PT ;  /* 0x000f0000d6de7812 */ /* 0x000fe400078ec0ff */
[----:B------:R-:W-:Y:S01]  /*73b0*/  SHF.L.U32 R107, R216, 0x1c, RZ ;  /* 0x0000001cd86b7819 */ /* 0x000fe200000006ff */
[----:B------:R-:W-:Y:S01]  /*73c0*/  IMAD.SHL.U32 R103, R103, 0x1000000, RZ ;  /* 0x0100000067677824 */ /* 0x000fe200078e00ff */
[----:B------:R-:W-:Y:S01]  /*73d0*/  LOP3.LUT R241, R100, 0xff00, R241, 0xf8, !PT ;  /* 0x0000ff0064f17812 */ /* 0x000fe200078ef8f1 */
[----:B------:R-:W-:Y:S01]  /*73e0*/  IMAD.SHL.U32 R222, R222, 0x1000, RZ ;  /* 0x00001000dede7824 */ /* 0x000fe200078e00ff */
[----:B------:R-:W-:Y:S02]  /*73f0*/  LOP3.LUT R105, R212, 0xff00, R105, 0xf8, !PT ;  /* 0x0000ff00d4697812 */ /* 0x000fe400078ef869 */
[----:B------:R-:W-:Y:S02]  /*7400*/  LOP3.LUT R100, R214, 0xf000, RZ, 0xc0, !PT ;  /* 0x0000f000d6647812 */ /* 0x000fe400078ec0ff */
[----:B------:R-:W-:-:S02]  /*7410*/  LOP3.LUT R212, R215, 0xf0, RZ, 0xc0, !PT ;  /* 0x000000f0d7d47812 */ /* 0x000fc400078ec0ff */
[----:B------:R-:W-:Y:S01]  /*7420*/  SHF.R.S32.HI R107, RZ, 0x1c, R107 ;  /* 0x0000001cff6b7819 */ /* 0x000fe2000001146b */
[----:B------:R-:W-:Y:S01]  /*7430*/  IMAD.U32 R100, R100, 0x10000, RZ ;  /* 0x0001000064647824 */ /* 0x000fe200078e00ff */
[----:B------:R-:W-:Y:S02]  /*7440*/  LOP3.LUT R231, R216, 0xf0000, RZ, 0xc0, !PT ;  /* 0x000f0000d8e77812 */ /* 0x000fe400078ec0ff */
[----:B------:R-:W-:Y:S02]  /*7450*/  LOP3.LUT R239, R215, 0xf000, RZ, 0xc0, !PT ;  /* 0x0000f000d7ef7812 */ /* 0x000fe400078ec0ff */
[----:B------:R-:W-:Y:S02]  /*7460*/  SHF.R.S32.HI R229, RZ, 0xc, R229 ;  /* 0x0000000cffe57819 */ /* 0x000fe400000114e5 */
[----:B------:R-:W-:Y:S01]  /*7470*/  SHF.L.U32 R212, R212, 0x18, RZ ;  /* 0x00000018d4d47819 */ /* 0x000fe200000006ff */
[----:B------:R-:W-:Y:S01]  /*7480*/  IMAD.U32 R239, R239, 0x10000, RZ ;  /* 0x00010000efef7824 */ /* 0x000fe200078e00ff */
[----:B------:R-:W-:-:S02]  /*7490*/  LOP3.LUT R107, R107, 0xff, RZ, 0xc0, !PT ;  /* 0x000000ff6b6b7812 */ /* 0x000fc400078ec0ff */
[----:B------:R-:W-:Y:S02]  /*74a0*/  SHF.R.S32.HI R126, RZ, 0x14, R126 ;  /* 0x00000014ff7e7819 */ /* 0x000fe4000001147e */
[----:B------:R-:W-:Y:S02]  /*74b0*/  SHF.L.U32 R231, R231, 0xc, RZ ;  /* 0x0000000ce7e77819 */ /* 0x000fe400000006ff */
[----:B------:R-:W-:Y:S02]  /*74c0*/  SHF.R.S32.HI R103, RZ, 0x1c, R103 ;  /* 0x0000001cff677819 */ /* 0x000fe40000011467 */
[----:B------:R-:W-:Y:S02]  /*74d0*/  SHF.R.S32.HI R222, RZ, 0xc, R222 ;  /* 0x0000000cffde7819 */ /* 0x000fe400000114de */
[----:B------:R-:W-:Y:S02]  /*74e0*/  LOP3.LUT R229, R102, 0xff0000, R229, 0xf8, !PT ;  /* 0x00ff000066e57812 */ /* 0x000fe400078ef8e5 */
[----:B------:R-:W-:-:S02]  /*74f0*/  LOP3.LUT R102, R217, 0xf0, RZ, 0xc0, !PT ;  /* 0x000000f0d9667812 */ /* 0x000fc400078ec0ff */
[----:B------:R-:W-:Y:S02]  /*7500*/  SHF.R.S32.HI R212, RZ, 0x1c, R212 ;  /* 0x0000001cffd47819 */ /* 0x000fe400000114d4 */
[----:B------:R-:W-:Y:S01]  /*7510*/  LOP3.LUT R126, R107, 0xff00, R126, 0xf8, !PT ;  /* 0x0000ff006b7e7812 */ /* 0x000fe200078ef87e */
[----:B------:R-:W-:Y:S01]  /*7520*/  IMAD.SHL.U32 R102, R102, 0x1000000, RZ ;  /* 0x0100000066667824 */ /* 0x000fe200078e00ff */
[----:B------:R-:W-:Y:S02]  /*7530*/  SHF.R.S32.HI R231, RZ, 0xc, R231 ;  /* 0x0000000cffe77819 */ /* 0x000fe400000114e7 */
[----:B------:R-:W-:Y:S02]  /*7540*/  SHF.R.S32.HI R100, RZ, 0x14, R100 ;  /* 0x00000014ff647819 */ /* 0x000fe40000011464 */
[----:B------:R-:W-:Y:S02]  /*7550*/  LOP3.LUT R103, R103, 0xff, RZ, 0xc0, !PT ;  /* 0x000000ff67677812 */ /* 0x000fe400078ec0ff */
[----:B------:R-:W-:-:S02]  /*7560*/  LOP3.LUT R222, R101, 0xff0000, R222, 0xf8, !PT ;  /* 0x00ff000065de7812 */ /* 0x000fc400078ef8de */
[----:B------:R-:W-:Y:S02]  /*7570*/  LOP3.LUT R101, R217, 0xf000, RZ, 0xc0, !PT ;  /* 0x0000f000d9657812 */ /* 0x000fe400078ec0ff */
[----:B------:R-:W-:Y:S02]  /*7580*/  SHF.R.S32.HI R239, RZ, 0x14, R239 ;  /* 0x00000014ffef7819 */ /* 0x000fe400000114ef */
[----:B------:R-:W-:Y:S01]  /*7590*/  LOP3.LUT R212, R212, 0xff, RZ, 0xc0, !PT ;  /* 0x000000ffd4d47812 */ /* 0x000fe200078ec0ff */
[----:B------:R-:W-:Y:S01]  /*75a0*/  IMAD.U32 R101, R101, 0x10000, RZ ;  /* 0x0001000065657824 */ /* 0x000fe200078e00ff */
[----:B------:R-:W-:Y:S02]  /*75b0*/  LOP3.LUT R231, R126, 0xff0000, R231, 0xf8, !PT ;  /* 0x00ff00007ee77812 */ /* 0x000fe400078ef8e7 */
[----:B------:R-:W-:Y:S02]  /*75c0*/  LOP3.LUT R100, R103, 0xff00, R100, 0xf8, !PT ;  /* 0x0000ff0067647812 */ /* 0x000fe400078ef864 */
[----:B------:R-:W-:-:S02]  /*75d0*/  LOP3.LUT R126, R213, 0xf0, RZ, 0xc0, !PT ;  /* 0x000000f0d57e7812 */ /* 0x000fc400078ec0ff */
[C---:B------:R-:W-:Y:S02]  /*75e0*/  LOP3.LUT R103, R213.reuse, 0xf0000, RZ, 0xc0, !PT ;  /* 0x000f0000d5677812 */ /* 0x040fe400078ec0ff */
[----:B------:R-:W-:Y:S02]  /*75f0*/  LOP3.LUT R107, R213, 0xf000, RZ, 0xc0, !PT ;  /* 0x0000f000d56b7812 */ /* 0x000fe400078ec0ff */
[----:B------:R-:W-:Y:S02]  /*7600*/  LOP3.LUT R239, R212, 0xff00, R239, 0xf8, !PT ;  /* 0x0000ff00d4ef7812 */ /* 0x000fe400078ef8ef */
[----:B------:R-:W-:Y:S01]  /*7610*/  SHF.R.S32.HI R102, RZ, 0x1c, R102 ;  /* 0x0000001cff667819 */ /* 0x000fe20000011466 */
[----:B------:R-:W-:Y:S01]  /*7620*/  IMAD.U32 R107, R107, 0x10000, RZ ;  /* 0x000100006b6b7824 */ /* 0x000fe200078e00ff */
[----:B------:R-:W-:Y:S02]  /*7630*/  LOP3.LUT R212, R216, 0xf00000, RZ, 0xc0, !PT ;  /* 0x00f00000d8d47812 */ /* 0x000fe400078ec0ff */
[----:B------:R-:W-:-:S02]  /*7640*/  SHF.L.U32 R126, R126, 0x18, RZ ;  /* 0x000000187e7e7819 */ /* 0x000fc400000006ff */
[----:B------:R-:W-:Y:S02]  /*7650*/  SHF.L.U32 R103, R103, 0xc, RZ ;  /* 0x0000000c67677819 */ /* 0x000fe400000006ff */
[----:B------:R-:W-:Y:S02]  /*7660*/  SHF.R.S32.HI R101, RZ, 0x14, R101 ;  /* 0x00000014ff657819 */ /* 0x000fe40000011465 */
[----:B------:R-:W-:Y:S02]  /*7670*/  LOP3.LUT R102, R102, 0xff, RZ, 0xc0, !PT ;  /* 0x000000ff66667812 */ /* 0x000fe400078ec0ff */
[----:B------:R-:W-:Y:S02]  /*7680*/  SHF.L.U32 R212, R212, 0x8, RZ ;  /* 0x00000008d4d47819 */ /* 0x000fe400000006ff */
[----:B------:R-:W-:Y:S02]  /*7690*/  SHF.R.S32.HI R126, RZ, 0x1c, R126 ;  /* 0x0000001cff7e7819 */ /* 0x000fe4000001147e */
[----:B------:R-:W-:-:S02]  /*76a0*/  SHF.R.S32.HI R103, RZ, 0xc, R103 ;  /* 0x0000000cff677819 */ /* 0x000fc40000011467 */
[----:B------:R-:W-:Y:S02]  /*76b0*/  LOP3.LUT R101, R102, 0xff00, R101, 0xf8, !PT ;  /* 0x0000ff0066657812 */ /* 0x000fe400078ef865 */
[----:B------:R-:W-:Y:S02]  /*76c0*/  SHF.R.S32.HI R212, RZ, 0xc, R212 ;  /* 0x0000000cffd47819 */ /* 0x000fe400000114d4 */
[----:B------:R-:W-:Y:S02]  /*76d0*/  SHF.R.S32.HI R107, RZ, 0x14, R107 ;  /* 0x00000014ff6b7819 */ /* 0x000fe4000001146b */
[----:B------:R-:W-:Y:S02]  /*76e0*/  LOP3.LUT R126, R126, 0xff, RZ, 0xc0, !PT ;  /* 0x000000ff7e7e7812 */ /* 0x000fe400078ec0ff */
[----:B------:R-:W-:Y:S02]  /*76f0*/  LOP3.LUT R102, R218, 0xf0000, RZ, 0xc0, !PT ;  /* 0x000f0000da667812 */ /* 0x000fe400078ec0ff */
[----:B------:R-:W-:-:S02]  /*7700*/  LOP3.LUT R103, R104, 0xff0000, R103, 0xf8, !PT ;  /* 0x00ff000068677812 */ /* 0x000fc400078ef867 */
[----:B------:R-:W-:Y:S01]  /*7710*/  LOP3.LUT R104, R218, 0xf0, RZ, 0xc0, !PT ;  /* 0x000000f0da687812 */ /* 0x000fe200078ec0ff */
[----:B------:R-:W-:Y:S01]  /*7720*/  IMAD.SHL.U32 R102, R102, 0x1000, RZ ;  /* 0x0000100066667824 */ /* 0x000fe200078e00ff */
[----:B------:R-:W-:Y:S02]  /*7730*/  LOP3.LUT R212, R105, 0xff0000, R212, 0xf8, !PT ;  /* 0x00ff000069d47812 */ /* 0x000fe400078ef8d4 */
[----:B------:R-:W-:Y:S02]  /*7740*/  LOP3.LUT R107, R126, 0xff00, R107, 0xf8, !PT ;  /* 0x0000ff007e6b7812 */ /* 0x000fe400078ef86b */
[C---:B------:R-:W-:Y:S02]  /*7750*/  LOP3.LUT R127, R218.reuse, 0xf000, RZ, 0xc0, !PT ;  /* 0x0000f000da7f7812 */ /* 0x040fe400078ec0ff */
[----:B------:R-:W-:Y:S02]  /*7760*/  LOP3.LUT R105, R218, 0xf000000, RZ, 0xc0, !PT ;  /* 0x0f000000da697812 */ /* 0x000fe400078ec0ff */
[----:B------:R-:W-:Y:S01]  /*7770*/  LOP3.LUT R126, R217, 0xf00000, RZ, 0xc0, !PT ;  /* 0x00f00000d97e7812 */ /* 0x000fe200078ec0ff */
[----:B------:R-:W-:Y:S01]  /*7780*/  IMAD.U32 R127, R127, 0x10000, RZ ;  /* 0x000100007f7f7824 */ /* 0x000fe200078e00ff */
[----:B------:R-:W-:Y:S01]  /*7790*/  SHF.L.U32 R104, R104, 0x18, RZ ;  /* 0x0000001868687819 */ /* 0x000fe200000006ff */
[----:B------:R-:W-:Y:S01]  /*77a0*/  IMAD.SHL.U32 R105, R105, 0x10, RZ ;  /* 0x0000001069697824 */ /* 0x000fe200078e00ff */
[----:B------:R-:W-:-:S02]  /*77b0*/  LOP3.LUT R199, R214, 0xf00000, RZ, 0xc0, !PT ;  /* 0x00f00000d6c77812 */ /* 0x000fc400078ec0ff */
[----:B------:R-:W-:Y:S02]  /*77c0*/  SHF.L.U32 R126, R126, 0x8, RZ ;  /* 0x000000087e7e7819 */ /* 0x000fe400000006ff */
[----:B------:R-:W-:Y:S01]  /*77d0*/  SHF.R.S32.HI R104, RZ, 0x1c, R104 ;  /* 0x0000001cff687819 */ /* 0x000fe20000011468 */
[----:B------:R-:W-:Y:S01]  /*77e0*/  IMAD.SHL.U32 R199, R199, 0x100, RZ ;  /* 0x00000100c7c77824 */ /* 0x000fe200078e00ff */
[----:B------:R-:W-:Y:S02]  /*77f0*/  SHF.R.S32.HI R102, RZ, 0xc, R102 ;  /* 0x0000000cff667819 */ /* 0x000fe40000011466 */
[----:B------:R-:W-:Y:S02]  /*7800*/  SHF.R.S32.HI R126, RZ, 0xc, R126 ;  /* 0x0000000cff7e7819 */ /* 0x000fe4000001147e */
[----:B------:R-:W-:Y:S02]  /*7810*/  SHF.R.S32.HI R127, RZ, 0x14, R127 ;  /* 0x00000014ff7f7819 */ /* 0x000fe4000001147f */
[----:B------:R-:W-:-:S02]  /*7820*/  LOP3.LUT R104, R104, 0xff, RZ, 0xc0, !PT ;  /* 0x000000ff68687812 */ /* 0x000fc400078ec0ff */
[----:B------:R-:W-:Y:S02]  /*7830*/  LOP3.LUT R102, R241, 0xff0000, R102, 0xf8, !PT ;  /* 0x00ff0000f1667812 */ /* 0x000fe400078ef866 */
[----:B------:R-:W-:Y:S02]  /*7840*/  SHF.R.S32.HI R105, RZ, 0x4, R105 ;  /* 0x00000004ff697819 */ /* 0x000fe40000011469 */
[----:B------:R-:W-:Y:S02]  /*7850*/  LOP3.LUT R237, R217, 0xf0000, RZ, 0xc0, !PT ;  /* 0x000f0000d9ed7812 */ /* 0x000fe400078ec0ff */
[----:B------:R-:W-:Y:S02]  /*7860*/  SHF.R.S32.HI R199, RZ, 0xc, R199 ;  /* 0x0000000cffc77819 */ /* 0x000fe400000114c7 */
[----:B------:R-:W-:Y:S01]  /*7870*/  LOP3.LUT R126, R101, 0xff0000, R126, 0xf8, !PT ;  /* 0x00ff0000657e7812 */ /* 0x000fe200078ef87e */
[----:B------:R-:W-:Y:S01]  /*7880*/  IMAD.SHL.U32 R237, R237, 0x1000, RZ ;  /* 0x00001000eded7824 */ /* 0x000fe200078e00ff */
[----:B------:R-:W-:-:S02]  /*7890*/  LOP3.LUT R127, R104, 0xff00, R127, 0xf8, !PT ;  /* 0x0000ff00687f7812 */ /* 0x000fc400078ef87f */
[----:B------:R-:W-:Y:S02]  /*78a0*/  LOP3.LUT R101, R214, 0xf000000, RZ, 0xc0, !PT ;  /* 0x0f000000d6657812 */ /* 0x000fe400078ec0ff */
[----:B------:R-:W-:Y:S02]  /*78b0*/  LOP3.LUT R105, R102, 0xff000000, R105, 0xf8, !PT ;  /* 0xff00000066697812 */ /* 0x000fe400078ef869 */
[----:B------:R-:W-:Y:S01]  /*78c0*/  LOP3.LUT R104, R217, 0xf000000, RZ, 0xc0, !PT ;  /* 0x0f000000d9687812 */ /* 0x000fe200078ec0ff */
[----:B------:R-:W-:Y:S01]  /*78d0*/  IMAD.SHL.U32 R101, R101, 0x10, RZ ;  /* 0x0000001065657824 */ /* 0x000fe200078e00ff */
[----:B------:R-:W-:Y:S02]  /*78e0*/  LOP3.LUT R102, R215, 0xf000000, RZ, 0xc0, !PT ;  /* 0x0f000000d7667812 */ /* 0x000fe400078ec0ff */
[----:B------:R-:W-:Y:S01]  /*78f0*/  LOP3.LUT R199, R100, 0xff0000, R199, 0xf8, !PT ;  /* 0x00ff000064c77812 */ /* 0x000fe200078ef8c7 */
[----:B------:R-:W-:Y:S01]  /*7900*/  IMAD.SHL.U32 R104, R104, 0x10, RZ ;  /* 0x0000001068687824 */ /* 0x000fe200078e00ff */
[----:B------:R-:W-:Y:S01]  /*7910*/  LOP3.LUT R100, R216, 0xf000000, RZ, 0xc0, !PT ;  /* 0x0f000000d8647812 */ /* 0x000fe200078ec0ff */
[----:B------:R-:W-:Y:S01]  /*7920*/  IMAD.SHL.U32 R102, R102, 0x10, RZ ;  /* 0x0000001066667824 */ /* 0x000fe200078e00ff */
[----:B------:R-:W-:-:S02]  /*7930*/  LOP3.LUT R228, R213, 0xf000000, RZ, 0xc0, !PT ;  /* 0x0f000000d5e47812 */ /* 0x000fc400078ec0ff */
[----:B------:R-:W-:Y:S02]  /*7940*/  SHF.R.S32.HI R237, RZ, 0xc, R237 ;  /* 0x0000000cffed7819 */ /* 0x000fe400000114ed */
[----:B------:R-:W-:Y:S02]  /*7950*/  SHF.L.U32 R100, R100, 0x4, RZ ;  /* 0x0000000464647819 */ /* 0x000fe400000006ff */
[----:B------:R-:W-:Y:S02]  /*7960*/  SHF.L.U32 R228, R228, 0x4, RZ ;  /* 0x00000004e4e47819 */ /* 0x000fe400000006ff */
[----:B------:R-:W-:Y:S02]  /*7970*/  SHF.R.S32.HI R101, RZ, 0x4, R101 ;  /* 0x00000004ff657819 */ /* 0x000fe40000011465 */
[----:B------:R-:W-:Y:S02]  /*7980*/  LOP3.LUT R237, R106, 0xff0000, R237, 0xf8, !PT ;  /* 0x00ff00006aed7812 */ /* 0x000fe400078ef8ed */
[----:B------:R-:W-:-:S02]  /*7990*/  SHF.R.S32.HI R104, RZ, 0x4, R104 ;  /* 0x00000004ff687819 */ /* 0x000fc40000011468 */
[----:B------:R-:W-:Y:S02]  /*79a0*/  SHF.R.S32.HI R100, RZ, 0x4, R100 ;  /* 0x00000004ff647819 */ /* 0x000fe40000011464 */
[----:B------:R-:W-:Y:S02]  /*79b0*/  SHF.R.S32.HI R102, RZ, 0x4, R102 ;  /* 0x00000004ff667819 */ /* 0x000fe40000011466 */
[----:B------:R-:W-:Y:S02]  /*79c0*/  SHF.R.S32.HI R228, RZ, 0x4, R228 ;  /* 0x00000004ffe47819 */ /* 0x000fe400000114e4 */
[----:B------:R-:W-:Y:S02]  /*79d0*/  LOP3.LUT R101, R222, 0xff000000, R101, 0xf8, !PT ;  /* 0xff000000de657812 */ /* 0x000fe400078ef865 */
[----:B------:R-:W-:Y:S02]  /*79e0*/  LOP3.LUT R106, R215, 0xf00000, RZ, 0xc0, !PT ;  /* 0x00f00000d76a7812 */ /* 0x000fe400078ec0ff */
[----:B------:R-:W-:-:S02]  /*79f0*/  LOP3.LUT R104, R237, 0xff000000, R104, 0xf8, !PT ;  /* 0xff000000ed687812 */ /* 0x000fc400078ef868 */
[----:B------:R-:W-:Y:S01]  /*7a00*/  LOP3.LUT R100, R231, 0xff000000, R100, 0xf8, !PT ;  /* 0xff000000e7647812 */ /* 0x000fe200078ef864 */
[----:B------:R-:W-:Y:S01]  /*7a10*/  IMAD.SHL.U32 R106, R106, 0x100, RZ ;  /* 0x000001006a6a7824 */ /* 0x000fe200078e00ff */
[----:B------:R-:W-:Y:S02]  /*7a20*/  LOP3.LUT R226, R218, 0xf00000, RZ, 0xc0, !PT ;  /* 0x00f00000dae27812 */ /* 0x000fe400078ec0ff */
[----:B------:R-:W-:Y:S02]  /*7a30*/  LOP3.LUT R222, R213, 0xf00000, RZ, 0xc0, !PT ;  /* 0x00f00000d5de7812 */ /* 0x000fe400078ec0ff */
[----:B------:R-:W-:Y:S01]  /*7a40*/  LOP3.LUT R102, R229, 0xff000000, R102, 0xf8, !PT ;  /* 0xff000000e5667812 */ /* 0x000fe200078ef866 */
[----:B------:R-:W-:Y:S01]  /*7a50*/  IMAD.SHL.U32 R226, R226, 0x100, RZ ;  /* 0x00000100e2e27824 */ /* 0x000fe200078e00ff */
[----:B------:R-:W-:Y:S01]  /*7a60*/  LOP3.LUT R103, R103, 0xff000000, R228, 0xf8, !PT ;  /* 0xff00000067677812 */ /* 0x000fe200078ef8e4 */
[----:B------:R-:W-:Y:S01]  /*7a70*/  IMAD.SHL.U32 R222, R222, 0x100, RZ ;  /* 0x00000100dede7824 */ /* 0x000fe200078e00ff */
[----:B------:R-:W-:-:S02]  /*7a80*/  SHF.R.S32.HI R106, RZ, 0xc, R106 ;  /* 0x0000000cff6a7819 */ /* 0x000fc4000001146a */
[----:B------:R-:W-:Y:S02]  /*7a90*/  SHF.R.S32.HI R226, RZ, 0xc, R226 ;  /* 0x0000000cffe27819 */ /* 0x000fe400000114e2 */
[----:B------:R-:W-:Y:S01]  /*7aa0*/  LOP3.LUT R217, R217, 0xf0000000, RZ, 0xc0, !PT ;  /* 0xf0000000d9d97812 */ /* 0x000fe200078ec0ff */
[----:B------:R-:W-:Y:S01]  /*7ab0*/  IMMA.16832.S8.S8 R100, R100.ROW, R104.COL, RZ ;  /* 0x0000006864647237 */ /* 0x000fe20000405cff */
[----:B------:R-:W-:Y:S02]  /*7ac0*/  LOP3.LUT R105, R216, 0xf0000000, RZ, 0xc0, !PT ;  /* 0xf0000000d8697812 */ /* 0x000fe400078ec0ff */
[----:B------:R-:W-:Y:S02]  /*7ad0*/  LOP3.LUT R216, R214, 0xf0000000, RZ, 0xc0, !PT ;  /* 0xf0000000d6d87812 */ /* 0x000fe400078ec0ff */
[----:B------:R-:W-:Y:S02]  /*7ae0*/  LOP3.LUT R218, R218, 0xf0000000, RZ, 0xc0, !PT ;  /* 0xf0000000dada7812 */ /* 0x000fe400078ec0ff */
[----:B------:R-:W-:-:S02]  /*7af0*/  SHF.R.S32.HI R222, RZ, 0xc, R222 ;  /* 0x0000000cffde7819 */ /* 0x000fc400000114de */
[----:B------:R-:W-:Y:S02]  /*7b00*/  LOP3.LUT R104, R215, 0xf0000000, RZ, 0xc0, !PT ;  /* 0xf0000000d7687812 */ /* 0x000fe400078ec0ff */
[----:B------:R-:W-:Y:S02]  /*7b10*/  LOP3.LUT R214, R213, 0xf0000000, RZ, 0xc0, !PT ;  /* 0xf0000000d5d67812 */ /* 0x000fe400078ec0ff */
[----:B------:R-:W-:Y:S02]  /*7b20*/  SHF.R.S32.HI R105, RZ, 0x4, R105 ;  /* 0x00000004ff697819 */ /* 0x000fe40000011469 */
[----:B------:R-:W-:Y:S02]  /*7b30*/  LOP3.LUT R106, R239, 0xff0000, R106, 0xf8, !PT ;  /* 0x00ff0000ef6a7812 */ /* 0x000fe400078ef86a */
[----:B------:R-:W-:Y:S02]  /*7b40*/  LOP3.LUT R127, R127, 0xff0000, R226, 0xf8, !PT ;  /* 0x00ff00007f7f7812 */ /* 0x000fe400078ef8e2 */
[----:B------:R-:W-:-:S02]  /*7b50*/  SHF.R.S32.HI R217, RZ, 0x4, R217 ;  /* 0x00000004ffd97819 */ /* 0x000fc400000114d9 */
[----:B------:R-:W-:Y:S02]  /*7b60*/  SHF.R.S32.HI R218, RZ, 0x4, R218 ;  /* 0x00000004ffda7819 */ /* 0x000fe400000114da */
[----:B------:R-:W-:Y:S02]  /*7b70*/  LOP3.LUT R107, R107, 0xff0000, R222, 0xf8, !PT ;  /* 0x00ff00006b6b7812 */ /* 0x000fe400078ef8de */
[----:B------:R-:W-:Y:S02]  /*7b80*/  SHF.R.S32.HI R216, RZ, 0x4, R216 ;  /* 0x00000004ffd87819 */ /* 0x000fe400000114d8 */
[----:B------:R-:W-:Y:S02]  /*7b90*/  SHF.R.S32.HI R213, RZ, 0x4, R104 ;  /* 0x00000004ffd57819 */ /* 0x000fe40000011468 */
[----:B------:R-:W-:Y:S02]  /*7ba0*/  SHF.R.S32.HI R214, RZ, 0x4, R214 ;  /* 0x00000004ffd67819 */ /* 0x000fe400000114d6 */
[----:B------:R-:W-:-:S02]  /*7bb0*/  LOP3.LUT R104, R212, 0xff000000, R105, 0xf8, !PT ;  /* 0xff000000d4687812 */ /* 0x000fc400078ef869 */
[----:B------:R-:W-:Y:S02]  /*7bc0*/  LOP3.LUT R126, R126, 0xff000000, R217, 0xf8, !PT ;  /* 0xff0000007e7e7812 */ /* 0x000fe400078ef8d9 */
[----:B------:R-:W-:Y:S02]  /*7bd0*/  LOP3.LUT R127, R127, 0xff000000, R218, 0xf8, !PT ;  /* 0xff0000007f7f7812 */ /* 0x000fe400078ef8da */
[----:B------:R-:W-:Y:S02]  /*7be0*/  LOP3.LUT R105, R199, 0xff000000, R216, 0xf8, !PT ;  /* 0xff000000c7697812 */ /* 0x000fe400078ef8d8 */
[----:B------:R-:W-:Y:S02]  /*7bf0*/  LOP3.LUT R106, R106, 0xff000000, R213, 0xf8, !PT ;  /* 0xff0000006a6a7812 */ /* 0x000fe400078ef8d5 */
[----:B------:R-:W-:-:S07]  /*7c00*/  LOP3.LUT R107, R107, 0xff000000, R214, 0xf8, !PT ;  /* 0xff0000006b6b7812 */ /* 0x000fce00078ef8d6 */
[----:B------:R-:W-:-:S15]  /*7c10*/  IMMA.16832.S8.S8 R104, R104.ROW, R126.COL, RZ ;  /* 0x0000007e68687237 */ /* 0x000fde0000405cff */
[----:B------:R-:W-:-:S04]  /*7c20*/  NOP ;  /* 0x0000000000007918 */ /* 0x000fc80000000000 */
[----:B------:R-:W-:Y:S02]  /*7c30*/  IADD3 R100, PT, PT, R123, R100, R104 ;  /* 0x000000647b647210 */ /* 0x000fe40007ffe068 */
[----:B------:R-:W-:Y:S01]  /*7c40*/  IADD3 R101, PT, PT, R124, R101, R105 ;  /* 0x000000657c657210 */ /* 0x000fe20007ffe069 */
[----:B------:R-:W-:Y:S01]  /*7c50*/  IMAD.MOV.U32 R105, RZ, RZ, 0x0 ;  /* 0x00000000ff697424 */ /* 0x000fe200078e00ff */
[----:B------:R-:W-:Y:S02]  /*7c60*/  MOV R104, R186 ;  /* 0x000000ba00687202 */ /* 0x000fe40000000f00 */
[----:B------:R-:W-:Y:S02]  /*7c70*/  IADD3 R102, PT, PT, R121, R102, R106 ;  /* 0x0000006679667210 */ /* 0x000fe40007ffe06a */
[----:B------:R-:W-:Y:S01]  /*7c80*/  IADD3 R103, PT, PT, R122, R103, R107 ;  /* 0x000000677a677210 */ /* 0x000fe20007ffe06b */
[----:B------:R-:W-:Y:S06]  /*7c90*/  RET.REL.NODEC R104 `(_Z24DenseLayerGEMM_i4_kernelI6__halfEvPKhS2_PT_iiiS2_S2_S2_S2_S2_S2_) ;  /* 0xffffff8068d87950 */ /* 0x000fec0003c3ffff */
.L_x_16:
[----:B------:R-:W-:-:S00]  /*7ca0*/  BRA `(.L_x_16) ;  /* 0xfffffffc00fc7947 */ /* 0x000fc0000383ffff */
[----:B------:R-:W-:-:S00]  /*7cb0*/  NOP ;  /* 0x0000000000007918 */ /* 0x000fc00000000000 */
        /* <DEDUP_REMOVED lines=12> */
.L_x_17:


//--------------------- .nv.shared._Z24DenseLayerGEMM_i4_kernelI6__halfEvPKhS2_PT_iiiS2_S2_S2_S2_S2_S2_ --------------------------
	.section	.nv.shared._Z24DenseLayerGEMM_i4_kernelI6__halfEvPKhS2_PT_iiiS2_S2_S2_S2_S2_S2_,"aw",@nobits
	.sectionflags	@""
	.align	16
	.zero		1024


//--------------------- .nv.shared.reserved.0     --------------------------
	.section	.nv.shared.reserved.0,"aw",@nobits
	.weak		__nv_reservedSMEM_offset_0_alias
	.size		__nv_reservedSMEM_offset_0_alias, 0, 64
	.other		__nv_reservedSMEM_offset_0_alias,@"STO_CUDA_RESERVED_SHARED STV_DEFAULT"
__nv_reservedSMEM_offset_0_alias:
	.zero		0
	.zero		64


//--------------------- .nv.constant0._Z24DenseLayerGEMM_i4_kernelI6__halfEvPKhS2_PT_iiiS2_S2_S2_S2_S2_S2_ --------------------------
	.section	.nv.constant0._Z24DenseLayerGEMM_i4_kernelI6__halfEvPKhS2_PT_iiiS2_S2_S2_S2_S2_S2_,"a",@progbits
	.sectionflags	@""
	.align	4
.nv.constant0._Z24DenseLayerGEMM_i4_kernelI6__halfEvPKhS2_PT_iiiS2_S2_S2_S2_S2_S2_:
	.zero		984


//--------------------- SYMBOLS --------------------------

	.type		.nv.reservedSmem.offset0,@object
	.size		.nv.reservedSmem.offset0,0x4
	.type		.nv.reservedSmem.cap,@object
	.size		.nv.reservedSmem.cap,0x4
